	.target	sm_100a

	.elftype	@"ET_EXEC"


//--------------------- .note.nv.tkinfo           --------------------------
	.section	.note.nv.tkinfo,"",@"SHT_NOTE"
	.sectionflags	@"SHF_NOTE_NV_TKINFO"
	.tkinfo
        /*0018*/ 	.word	0x00000002
        /*0030*/ 	.string	""
        /*0030*/ 	.string	"ptxas"
        /*0030*/ 	.string	"Cuda compilation tools, release 13.0, V13.0.88"
        /*0030*/ 	.string	"Build cuda_13.0.r13.0/compiler.36424714_0"
        /*0030*/ 	.string	"-arch sm_100a -m 64 "



//--------------------- .note.nv.cuinfo           --------------------------
	.section	.note.nv.cuinfo,"",@"SHT_NOTE"
	.sectionflags	@"SHF_NOTE_NV_CUINFO"
        /*0018*/ 	.short	0x0002
        /*001a*/ 	.short	0x0064
        /*001c*/ 	.short	0x0082
	.zero		2


//--------------------- .nv.info                  --------------------------
	.section	.nv.info,"",@"SHT_CUDA_INFO"
	.align	4


	//----- nvinfo : EIATTR_REGCOUNT
	.align		4
        /*0000*/ 	.byte	0x04, 0x2f
        /*0002*/ 	.short	(.L_12 - .L_11)
	.align		4
.L_11:
        /*0004*/ 	.word	index@(_ZN7cutlass13device_kernelIN5flash19enable_sm80_to_sm89INS1_16FlashAttnFwdSm80INS1_25CollectiveMainloopFwdSm80ILi4ELi1ELb0EN4cute5tupleIJNS5_1CILi128EEENS7_ILi64EEENS7_ILi96EEEEEELi96ENS_6half_tEfNS_4arch4Sm80ELb1ELb0ELb0ELb1ELb1ELb1ELb1ELb0EEENS1_21CollectiveEpilogueFwdINS6_IJS8_SA_S9_EEENS6_IJNS7_ILi1EEESI_SI_EEESC_SE_Li128ELb1ELb1ELb0ELb0EEENS1_19SingleTileSchedulerILb1ELb0ELb1ELi128EEEEEEEEEvNT_6ParamsE)
        /*0008*/ 	.word	0x00000004


	//----- nvinfo : EIATTR_FRAME_SIZE
	.align		4
.L_12:
        /*000c*/ 	.byte	0x04, 0x11
        /*000e*/ 	.short	(.L_14 - .L_13)
	.align		4
.L_13:
        /*0010*/ 	.word	index@(_ZN7cutlass13device_kernelIN5flash19enable_sm80_to_sm89INS1_16FlashAttnFwdSm80INS1_25CollectiveMainloopFwdSm80ILi4ELi1ELb0EN4cute5tupleIJNS5_1CILi128EEENS7_ILi64EEENS7_ILi96EEEEEELi96ENS_6half_tEfNS_4arch4Sm80ELb1ELb0ELb0ELb1ELb1ELb1ELb1ELb0EEENS1_21CollectiveEpilogueFwdINS6_IJS8_SA_S9_EEENS6_IJNS7_ILi1EEESI_SI_EEESC_SE_Li128ELb1ELb1ELb0ELb0EEENS1_19SingleTileSchedulerILb1ELb0ELb1ELi128EEEEEEEEEvNT_6ParamsE)
        /*0014*/ 	.word	0x00000000


	//----- nvinfo : EIATTR_REGCOUNT
	.align		4
.L_14:
        /*0018*/ 	.byte	0x04, 0x2f
        /*001a*/ 	.short	(.L_16 - .L_15)
	.align		4
.L_15:
        /*001c*/ 	.word	index@(_ZN7cutlass13device_kernelIN5flash19enable_sm80_to_sm89INS1_16FlashAttnFwdSm80INS1_25CollectiveMainloopFwdSm80ILi4ELi1ELb0EN4cute5tupleIJNS5_1CILi128EEENS7_ILi64EEENS7_ILi96EEEEEELi96ENS_6half_tEfNS_4arch4Sm80ELb1ELb0ELb0ELb1ELb1ELb0ELb1ELb0EEENS1_21CollectiveEpilogueFwdINS6_IJS8_SA_S9_EEENS6_IJNS7_ILi1EEESI_SI_EEESC_SE_Li128ELb1ELb1ELb0ELb0EEENS1_19SingleTileSchedulerILb1ELb0ELb1ELi128EEEEEEEEEvNT_6ParamsE)
        /*0020*/ 	.word	0x00000004


	//----- nvinfo : EIATTR_FRAME_SIZE
	.align		4
.L_16:
        /*0024*/ 	.byte	0x04, 0x11
        /*0026*/ 	.short	(.L_18 - .L_17)
	.align		4
.L_17:
        /*0028*/ 	.word	index@(_ZN7cutlass13device_kernelIN5flash19enable_sm80_to_sm89INS1_16FlashAttnFwdSm80INS1_25CollectiveMainloopFwdSm80ILi4ELi1ELb0EN4cute5tupleIJNS5_1CILi128EEENS7_ILi64EEENS7_ILi96EEEEEELi96ENS_6half_tEfNS_4arch4Sm80ELb1ELb0ELb0ELb1ELb1ELb0ELb1ELb0EEENS1_21CollectiveEpilogueFwdINS6_IJS8_SA_S9_EEENS6_IJNS7_ILi1EEESI_SI_EEESC_SE_Li128ELb1ELb1ELb0ELb0EEENS1_19SingleTileSchedulerILb1ELb0ELb1ELi128EEEEEEEEEvNT_6ParamsE)
        /*002c*/ 	.word	0x00000000


	//----- nvinfo : EIATTR_REGCOUNT
	.align		4
.L_18:
        /*0030*/ 	.byte	0x04, 0x2f
        /*0032*/ 	.short	(.L_20 - .L_19)
	.align		4
.L_19:
        /*0034*/ 	.word	index@(_ZN7cutlass13device_kernelIN5flash19enable_sm80_to_sm89INS1_16FlashAttnFwdSm80INS1_25CollectiveMainloopFwdSm80ILi4ELi1ELb0EN4cute5tupleIJNS5_1CILi128EEENS7_ILi64EEENS7_ILi96EEEEEELi96ENS_6half_tEfNS_4arch4Sm80ELb1ELb0ELb0ELb0ELb1ELb0ELb1ELb0EEENS1_21CollectiveEpilogueFwdINS6_IJS8_SA_S9_EEENS6_IJNS7_ILi1EEESI_SI_EEESC_SE_Li128ELb0ELb1ELb0ELb0EEENS1_30DynamicPersistentTileSchedulerILi128ELi128ELb0ELb1ELb0EEEEEEEEEvNT_6ParamsE)
        /*0038*/ 	.word	0x00000004


	//----- nvinfo : EIATTR_FRAME_SIZE
	.align		4
.L_20:
        /*003c*/ 	.byte	0x04, 0x11
        /*003e*/ 	.short	(.L_22 - .L_21)
	.align		4
.L_21:
        /*0040*/ 	.word	index@(_ZN7cutlass13device_kernelIN5flash19enable_sm80_to_sm89INS1_16FlashAttnFwdSm80INS1_25CollectiveMainloopFwdSm80ILi4ELi1ELb0EN4cute5tupleIJNS5_1CILi128EEENS7_ILi64EEENS7_ILi96EEEEEELi96ENS_6half_tEfNS_4arch4Sm80ELb1ELb0ELb0ELb0ELb1ELb0ELb1ELb0EEENS1_21CollectiveEpilogueFwdINS6_IJS8_SA_S9_EEENS6_IJNS7_ILi1EEESI_SI_EEESC_SE_Li128ELb0ELb1ELb0ELb0EEENS1_30DynamicPersistentTileSchedulerILi128ELi128ELb0ELb1ELb0EEEEEEEEEvNT_6ParamsE)
        /*0044*/ 	.word	0x00000000


	//----- nvinfo : EIATTR_REGCOUNT
	.align		4
.L_22:
        /*0048*/ 	.byte	0x04, 0x2f
        /*004a*/ 	.short	(.L_24 - .L_23)
	.align		4
.L_23:
        /*004c*/ 	.word	index@(_ZN7cutlass13device_kernelIN5flash19enable_sm80_to_sm89INS1_16FlashAttnFwdSm80INS1_25CollectiveMainloopFwdSm80ILi4ELi1ELb0EN4cute5tupleIJNS5_1CILi128EEENS7_ILi48EEENS7_ILi96EEEEEELi96ENS_6half_tEfNS_4arch4Sm80ELb0ELb1ELb0ELb1ELb1ELb1ELb1ELb0EEENS1_21CollectiveEpilogueFwdINS6_IJS8_SA_S9_EEENS6_IJNS7_ILi1EEESI_SI_EEESC_SE_Li128ELb1ELb1ELb0ELb0EEENS1_19SingleTileSchedulerILb1ELb0ELb1ELi128EEEEEEEEEvNT_6ParamsE)
        /*0050*/ 	.word	0x00000004


	//----- nvinfo : EIATTR_FRAME_SIZE
	.align		4
.L_24:
        /*0054*/ 	.byte	0x04, 0x11
        /*0056*/ 	.short	(.L_26 - .L_25)
	.align		4
.L_25:
        /*0058*/ 	.word	index@(_ZN7cutlass13device_kernelIN5flash19enable_sm80_to_sm89INS1_16FlashAttnFwdSm80INS1_25CollectiveMainloopFwdSm80ILi4ELi1ELb0EN4cute5tupleIJNS5_1CILi128EEENS7_ILi48EEENS7_ILi96EEEEEELi96ENS_6half_tEfNS_4arch4Sm80ELb0ELb1ELb0ELb1ELb1ELb1ELb1ELb0EEENS1_21CollectiveEpilogueFwdINS6_IJS8_SA_S9_EEENS6_IJNS7_ILi1EEESI_SI_EEESC_SE_Li128ELb1ELb1ELb0ELb0EEENS1_19SingleTileSchedulerILb1ELb0ELb1ELi128EEEEEEEEEvNT_6ParamsE)
        /*005c*/ 	.word	0x00000000


	//----- nvinfo : EIATTR_REGCOUNT
	.align		4
.L_26:
        /*0060*/ 	.byte	0x04, 0x2f
        /*0062*/ 	.short	(.L_28 - .L_27)
	.align		4
.L_27:
        /*0064*/ 	.word	index@(_ZN7cutlass13device_kernelIN5flash19enable_sm80_to_sm89INS1_16FlashAttnFwdSm80INS1_25CollectiveMainloopFwdSm80ILi4ELi1ELb0EN4cute5tupleIJNS5_1CILi128EEENS7_ILi48EEENS7_ILi96EEEEEELi96ENS_6half_tEfNS_4arch4Sm80ELb0ELb1ELb0ELb1ELb1ELb0ELb1ELb0EEENS1_21CollectiveEpilogueFwdINS6_IJS8_SA_S9_EEENS6_IJNS7_ILi1EEESI_SI_EEESC_SE_Li128ELb1ELb1ELb0ELb0EEENS1_19SingleTileSchedulerILb1ELb0ELb1ELi128EEEEEEEEEvNT_6ParamsE)
        /*0068*/ 	.word	0x00000004


	//----- nvinfo : EIATTR_FRAME_SIZE
	.align		4
.L_28:
        /*006c*/ 	.byte	0x04, 0x11
        /*006e*/ 	.short	(.L_30 - .L_29)
	.align		4
.L_29:
        /*0070*/ 	.word	index@(_ZN7cutlass13device_kernelIN5flash19enable_sm80_to_sm89INS1_16FlashAttnFwdSm80INS1_25CollectiveMainloopFwdSm80ILi4ELi1ELb0EN4cute5tupleIJNS5_1CILi128EEENS7_ILi48EEENS7_ILi96EEEEEELi96ENS_6half_tEfNS_4arch4Sm80ELb0ELb1ELb0ELb1ELb1ELb0ELb1ELb0EEENS1_21CollectiveEpilogueFwdINS6_IJS8_SA_S9_EEENS6_IJNS7_ILi1EEESI_SI_EEESC_SE_Li128ELb1ELb1ELb0ELb0EEENS1_19SingleTileSchedulerILb1ELb0ELb1ELi128EEEEEEEEEvNT_6ParamsE)
        /*0074*/ 	.word	0x00000000


	//----- nvinfo : EIATTR_REGCOUNT
	.align		4
.L_30:
        /*0078*/ 	.byte	0x04, 0x2f
        /*007a*/ 	.short	(.L_32 - .L_31)
	.align		4
.L_31:
        /*007c*/ 	.word	index@(_ZN7cutlass13device_kernelIN5flash19enable_sm80_to_sm89INS1_16FlashAttnFwdSm80INS1_25CollectiveMainloopFwdSm80ILi4ELi1ELb0EN4cute5tupleIJNS5_1CILi128EEENS7_ILi48EEENS7_ILi96EEEEEELi96ENS_6half_tEfNS_4arch4Sm80ELb0ELb1ELb0ELb0ELb1ELb0ELb1ELb0EEENS1_21CollectiveEpilogueFwdINS6_IJS8_SA_S9_EEENS6_IJNS7_ILi1EEESI_SI_EEESC_SE_Li128ELb0ELb1ELb0ELb0EEENS1_19SingleTileSchedulerILb0ELb0ELb1ELi128EEEEEEEEEvNT_6ParamsE)
        /*0080*/ 	.word	0x00000004


	//----- nvinfo : EIATTR_FRAME_SIZE
	.align		4
.L_32:
        /*0084*/ 	.byte	0x04, 0x11
        /*0086*/ 	.short	(.L_34 - .L_33)
	.align		4
.L_33:
        /*0088*/ 	.word	index@(_ZN7cutlass13device_kernelIN5flash19enable_sm80_to_sm89INS1_16FlashAttnFwdSm80INS1_25CollectiveMainloopFwdSm80ILi4ELi1ELb0EN4cute5tupleIJNS5_1CILi128EEENS7_ILi48EEENS7_ILi96EEEEEELi96ENS_6half_tEfNS_4arch4Sm80ELb0ELb1ELb0ELb0ELb1ELb0ELb1ELb0EEENS1_21CollectiveEpilogueFwdINS6_IJS8_SA_S9_EEENS6_IJNS7_ILi1EEESI_SI_EEESC_SE_Li128ELb0ELb1ELb0ELb0EEENS1_19SingleTileSchedulerILb0ELb0ELb1ELi128EEEEEEEEEvNT_6ParamsE)
        /*008c*/ 	.word	0x00000000


	//----- nvinfo : EIATTR_REGCOUNT
	.align		4
.L_34:
        /*0090*/ 	.byte	0x04, 0x2f
        /*0092*/ 	.short	(.L_36 - .L_35)
	.align		4
.L_35:
        /*0094*/ 	.word	index@(_ZN7cutlass13device_kernelIN5flash19enable_sm80_to_sm89INS1_16FlashAttnFwdSm80INS1_25CollectiveMainloopFwdSm80ILi4ELi1ELb0EN4cute5tupleIJNS5_1CILi128EEENS7_ILi64EEENS7_ILi96EEEEEELi96ENS_6half_tEfNS_4arch4Sm80ELb0ELb0ELb0ELb1ELb1ELb1ELb1ELb0EEENS1_21CollectiveEpilogueFwdINS6_IJS8_SA_S9_EEENS6_IJNS7_ILi1EEESI_SI_EEESC_SE_Li128ELb1ELb1ELb0ELb0EEENS1_19SingleTileSchedulerILb1ELb0ELb1ELi128EEEEEEEEEvNT_6ParamsE)
        /*0098*/ 	.word	0x00000004


	//----- nvinfo : EIATTR_FRAME_SIZE
	.align		4
.L_36:
        /*009c*/ 	.byte	0x04, 0x11
        /*009e*/ 	.short	(.L_38 - .L_37)
	.align		4
.L_37:
        /*00a0*/ 	.word	index@(_ZN7cutlass13device_kernelIN5flash19enable_sm80_to_sm89INS1_16FlashAttnFwdSm80INS1_25CollectiveMainloopFwdSm80ILi4ELi1ELb0EN4cute5tupleIJNS5_1CILi128EEENS7_ILi64EEENS7_ILi96EEEEEELi96ENS_6half_tEfNS_4arch4Sm80ELb0ELb0ELb0ELb1ELb1ELb1ELb1ELb0EEENS1_21CollectiveEpilogueFwdINS6_IJS8_SA_S9_EEENS6_IJNS7_ILi1EEESI_SI_EEESC_SE_Li128ELb1ELb1ELb0ELb0EEENS1_19SingleTileSchedulerILb1ELb0ELb1ELi128EEEEEEEEEvNT_6ParamsE)
        /*00a4*/ 	.word	0x00000000


	//----- nvinfo : EIATTR_REGCOUNT
	.align		4
.L_38:
        /*00a8*/ 	.byte	0x04, 0x2f
        /*00aa*/ 	.short	(.L_40 - .L_39)
	.align		4
.L_39:
        /*00ac*/ 	.word	index@(_ZN7cutlass13device_kernelIN5flash19enable_sm80_to_sm89INS1_16FlashAttnFwdSm80INS1_25CollectiveMainloopFwdSm80ILi4ELi1ELb0EN4cute5tupleIJNS5_1CILi128EEENS7_ILi64EEENS7_ILi96EEEEEELi96ENS_6half_tEfNS_4arch4Sm80ELb0ELb0ELb0ELb1ELb1ELb0ELb1ELb0EEENS1_21CollectiveEpilogueFwdINS6_IJS8_SA_S9_EEENS6_IJNS7_ILi1EEESI_SI_EEESC_SE_Li128ELb1ELb1ELb0ELb0EEENS1_19SingleTileSchedulerILb1ELb0ELb1ELi128EEEEEEEEEvNT_6ParamsE)
        /*00b0*/ 	.word	0x00000004


	//----- nvinfo : EIATTR_FRAME_SIZE
	.align		4
.L_40:
        /*00b4*/ 	.byte	0x04, 0x11
        /*00b6*/ 	.short	(.L_42 - .L_41)
	.align		4
.L_41:
        /*00b8*/ 	.word	index@(_ZN7cutlass13device_kernelIN5flash19enable_sm80_to_sm89INS1_16FlashAttnFwdSm80INS1_25CollectiveMainloopFwdSm80ILi4ELi1ELb0EN4cute5tupleIJNS5_1CILi128EEENS7_ILi64EEENS7_ILi96EEEEEELi96ENS_6half_tEfNS_4arch4Sm80ELb0ELb0ELb0ELb1ELb1ELb0ELb1ELb0EEENS1_21CollectiveEpilogueFwdINS6_IJS8_SA_S9_EEENS6_IJNS7_ILi1EEESI_SI_EEESC_SE_Li128ELb1ELb1ELb0ELb0EEENS1_19SingleTileSchedulerILb1ELb0ELb1ELi128EEEEEEEEEvNT_6ParamsE)
        /*00bc*/ 	.word	0x00000000


	//----- nvinfo : EIATTR_REGCOUNT
	.align		4
.L_42:
        /*00c0*/ 	.byte	0x04, 0x2f
        /*00c2*/ 	.short	(.L_44 - .L_43)
	.align		4
.L_43:
        /*00c4*/ 	.word	index@(_ZN7cutlass13device_kernelIN5flash19enable_sm80_to_sm89INS1_16FlashAttnFwdSm80INS1_25CollectiveMainloopFwdSm80ILi4ELi1ELb0EN4cute5tupleIJNS5_1CILi128EEENS7_ILi64EEENS7_ILi96EEEEEELi96ENS_6half_tEfNS_4arch4Sm80ELb0ELb0ELb0ELb0ELb1ELb0ELb1ELb0EEENS1_21CollectiveEpilogueFwdINS6_IJS8_SA_S9_EEENS6_IJNS7_ILi1EEESI_SI_EEESC_SE_Li128ELb0ELb1ELb0ELb0EEENS1_19SingleTileSchedulerILb0ELb0ELb1ELi128EEEEEEEEEvNT_6ParamsE)
        /*00c8*/ 	.word	0x00000004


	//----- nvinfo : EIATTR_FRAME_SIZE
	.align		4
.L_44:
        /*00cc*/ 	.byte	0x04, 0x11
        /*00ce*/ 	.short	(.L_46 - .L_45)
	.align		4
.L_45:
        /*00d0*/ 	.word	index@(_ZN7cutlass13device_kernelIN5flash19enable_sm80_to_sm89INS1_16FlashAttnFwdSm80INS1_25CollectiveMainloopFwdSm80ILi4ELi1ELb0EN4cute5tupleIJNS5_1CILi128EEENS7_ILi64EEENS7_ILi96EEEEEELi96ENS_6half_tEfNS_4arch4Sm80ELb0ELb0ELb0ELb0ELb1ELb0ELb1ELb0EEENS1_21CollectiveEpilogueFwdINS6_IJS8_SA_S9_EEENS6_IJNS7_ILi1EEESI_SI_EEESC_SE_Li128ELb0ELb1ELb0ELb0EEENS1_19SingleTileSchedulerILb0ELb0ELb1ELi128EEEEEEEEEvNT_6ParamsE)
        /*00d4*/ 	.word	0x00000000


	//----- nvinfo : EIATTR_REGCOUNT
	.align		4
.L_46:
        /*00d8*/ 	.byte	0x04, 0x2f
        /*00da*/ 	.short	(.L_48 - .L_47)
	.align		4
.L_47:
        /*00dc*/ 	.word	index@(_ZN7cutlass13device_kernelIN5flash19enable_sm80_to_sm89INS1_16FlashAttnFwdSm80INS1_25CollectiveMainloopFwdSm80ILi4ELi1ELb0EN4cute5tupleIJNS5_1CILi128EEENS7_ILi64EEENS7_ILi96EEEEEELi96ENS_6half_tEfNS_4arch4Sm80ELb1ELb0ELb1ELb1ELb1ELb1ELb1ELb0EEENS1_21CollectiveEpilogueFwdINS6_IJS8_SA_S9_EEENS6_IJNS7_ILi1EEESI_SI_EEESC_SE_Li128ELb1ELb1ELb0ELb0EEENS1_19SingleTileSchedulerILb1ELb0ELb1ELi128EEEEEEEEEvNT_6ParamsE)
        /*00e0*/ 	.word	0x00000004


	//----- nvinfo : EIATTR_FRAME_SIZE
	.align		4
.L_48:
        /*00e4*/ 	.byte	0x04, 0x11
        /*00e6*/ 	.short	(.L_50 - .L_49)
	.align		4
.L_49:
        /*00e8*/ 	.word	index@(_ZN7cutlass13device_kernelIN5flash19enable_sm80_to_sm89INS1_16FlashAttnFwdSm80INS1_25CollectiveMainloopFwdSm80ILi4ELi1ELb0EN4cute5tupleIJNS5_1CILi128EEENS7_ILi64EEENS7_ILi96EEEEEELi96ENS_6half_tEfNS_4arch4Sm80ELb1ELb0ELb1ELb1ELb1ELb1ELb1ELb0EEENS1_21CollectiveEpilogueFwdINS6_IJS8_SA_S9_EEENS6_IJNS7_ILi1EEESI_SI_EEESC_SE_Li128ELb1ELb1ELb0ELb0EEENS1_19SingleTileSchedulerILb1ELb0ELb1ELi128EEEEEEEEEvNT_6ParamsE)
        /*00ec*/ 	.word	0x00000000


	//----- nvinfo : EIATTR_REGCOUNT
	.align		4
.L_50:
        /*00f0*/ 	.byte	0x04, 0x2f
        /*00f2*/ 	.short	(.L_52 - .L_51)
	.align		4
.L_51:
        /*00f4*/ 	.word	index@(_ZN7cutlass13device_kernelIN5flash19enable_sm80_to_sm89INS1_16FlashAttnFwdSm80INS1_25CollectiveMainloopFwdSm80ILi4ELi1ELb0EN4cute5tupleIJNS5_1CILi128EEENS7_ILi64EEENS7_ILi96EEEEEELi96ENS_6half_tEfNS_4arch4Sm80ELb1ELb0ELb1ELb1ELb1ELb0ELb1ELb0EEENS1_21CollectiveEpilogueFwdINS6_IJS8_SA_S9_EEENS6_IJNS7_ILi1EEESI_SI_EEESC_SE_Li128ELb1ELb1ELb0ELb0EEENS1_19SingleTileSchedulerILb1ELb0ELb1ELi128EEEEEEEEEvNT_6ParamsE)
        /*00f8*/ 	.word	0x00000004


	//----- nvinfo : EIATTR_FRAME_SIZE
	.align		4
.L_52:
        /*00fc*/ 	.byte	0x04, 0x11
        /*00fe*/ 	.short	(.L_54 - .L_53)
	.align		4
.L_53:
        /*0100*/ 	.word	index@(_ZN7cutlass13device_kernelIN5flash19enable_sm80_to_sm89INS1_16FlashAttnFwdSm80INS1_25CollectiveMainloopFwdSm80ILi4ELi1ELb0EN4cute5tupleIJNS5_1CILi128EEENS7_ILi64EEENS7_ILi96EEEEEELi96ENS_6half_tEfNS_4arch4Sm80ELb1ELb0ELb1ELb1ELb1ELb0ELb1ELb0EEENS1_21CollectiveEpilogueFwdINS6_IJS8_SA_S9_EEENS6_IJNS7_ILi1EEESI_SI_EEESC_SE_Li128ELb1ELb1ELb0ELb0EEENS1_19SingleTileSchedulerILb1ELb0ELb1ELi128EEEEEEEEEvNT_6ParamsE)
        /*0104*/ 	.word	0x00000000


	//----- nvinfo : EIATTR_REGCOUNT
	.align		4
.L_54:
        /*0108*/ 	.byte	0x04, 0x2f
        /*010a*/ 	.short	(.L_56 - .L_55)
	.align		4
.L_55:
        /*010c*/ 	.word	index@(_ZN7cutlass13device_kernelIN5flash19enable_sm80_to_sm89INS1_16FlashAttnFwdSm80INS1_25CollectiveMainloopFwdSm80ILi4ELi1ELb0EN4cute5tupleIJNS5_1CILi128EEENS7_ILi64EEENS7_ILi96EEEEEELi96ENS_6half_tEfNS_4arch4Sm80ELb1ELb0ELb1ELb0ELb1ELb0ELb1ELb0EEENS1_21CollectiveEpilogueFwdINS6_IJS8_SA_S9_EEENS6_IJNS7_ILi1EEESI_SI_EEESC_SE_Li128ELb0ELb1ELb0ELb0EEENS1_30DynamicPersistentTileSchedulerILi128ELi128ELb0ELb1ELb0EEEEEEEEEvNT_6ParamsE)
        /*0110*/ 	.word	0x00000004


	//----- nvinfo : EIATTR_FRAME_SIZE
	.align		4
.L_56:
        /*0114*/ 	.byte	0x04, 0x11
        /*0116*/ 	.short	(.L_58 - .L_57)
	.align		4
.L_57:
        /*0118*/ 	.word	index@(_ZN7cutlass13device_kernelIN5flash19enable_sm80_to_sm89INS1_16FlashAttnFwdSm80INS1_25CollectiveMainloopFwdSm80ILi4ELi1ELb0EN4cute5tupleIJNS5_1CILi128EEENS7_ILi64EEENS7_ILi96EEEEEELi96ENS_6half_tEfNS_4arch4Sm80ELb1ELb0ELb1ELb0ELb1ELb0ELb1ELb0EEENS1_21CollectiveEpilogueFwdINS6_IJS8_SA_S9_EEENS6_IJNS7_ILi1EEESI_SI_EEESC_SE_Li128ELb0ELb1ELb0ELb0EEENS1_30DynamicPersistentTileSchedulerILi128ELi128ELb0ELb1ELb0EEEEEEEEEvNT_6ParamsE)
        /*011c*/ 	.word	0x00000000


	//----- nvinfo : EIATTR_REGCOUNT
	.align		4
.L_58:
        /*0120*/ 	.byte	0x04, 0x2f
        /*0122*/ 	.short	(.L_60 - .L_59)
	.align		4
.L_59:
        /*0124*/ 	.word	index@(_ZN7cutlass13device_kernelIN5flash19enable_sm80_to_sm89INS1_16FlashAttnFwdSm80INS1_25CollectiveMainloopFwdSm80ILi4ELi1ELb0EN4cute5tupleIJNS5_1CILi128EEENS7_ILi48EEENS7_ILi96EEEEEELi96ENS_6half_tEfNS_4arch4Sm80ELb0ELb1ELb1ELb1ELb1ELb1ELb1ELb0EEENS1_21CollectiveEpilogueFwdINS6_IJS8_SA_S9_EEENS6_IJNS7_ILi1EEESI_SI_EEESC_SE_Li128ELb1ELb1ELb0ELb0EEENS1_19SingleTileSchedulerILb1ELb0ELb1ELi128EEEEEEEEEvNT_6ParamsE)
        /*0128*/ 	.word	0x00000004


	//----- nvinfo : EIATTR_FRAME_SIZE
	.align		4
.L_60:
        /*012c*/ 	.byte	0x04, 0x11
        /*012e*/ 	.short	(.L_62 - .L_61)
	.align		4
.L_61:
        /*0130*/ 	.word	index@(_ZN7cutlass13device_kernelIN5flash19enable_sm80_to_sm89INS1_16FlashAttnFwdSm80INS1_25CollectiveMainloopFwdSm80ILi4ELi1ELb0EN4cute5tupleIJNS5_1CILi128EEENS7_ILi48EEENS7_ILi96EEEEEELi96ENS_6half_tEfNS_4arch4Sm80ELb0ELb1ELb1ELb1ELb1ELb1ELb1ELb0EEENS1_21CollectiveEpilogueFwdINS6_IJS8_SA_S9_EEENS6_IJNS7_ILi1EEESI_SI_EEESC_SE_Li128ELb1ELb1ELb0ELb0EEENS1_19SingleTileSchedulerILb1ELb0ELb1ELi128EEEEEEEEEvNT_6ParamsE)
        /*0134*/ 	.word	0x00000000


	//----- nvinfo : EIATTR_REGCOUNT
	.align		4
.L_62:
        /*0138*/ 	.byte	0x04, 0x2f
        /*013a*/ 	.short	(.L_64 - .L_63)
	.align		4
.L_63:
        /*013c*/ 	.word	index@(_ZN7cutlass13device_kernelIN5flash19enable_sm80_to_sm89INS1_16FlashAttnFwdSm80INS1_25CollectiveMainloopFwdSm80ILi4ELi1ELb0EN4cute5tupleIJNS5_1CILi128EEENS7_ILi48EEENS7_ILi96EEEEEELi96ENS_6half_tEfNS_4arch4Sm80ELb0ELb1ELb1ELb1ELb1ELb0ELb1ELb0EEENS1_21CollectiveEpilogueFwdINS6_IJS8_SA_S9_EEENS6_IJNS7_ILi1EEESI_SI_EEESC_SE_Li128ELb1ELb1ELb0ELb0EEENS1_19SingleTileSchedulerILb1ELb0ELb1ELi128EEEEEEEEEvNT_6ParamsE)
        /*0140*/ 	.word	0x00000004


	//----- nvinfo : EIATTR_FRAME_SIZE
	.align		4
.L_64:
        /*0144*/ 	.byte	0x04, 0x11
        /*0146*/ 	.short	(.L_66 - .L_65)
	.align		4
.L_65:
        /*0148*/ 	.word	index@(_ZN7cutlass13device_kernelIN5flash19enable_sm80_to_sm89INS1_16FlashAttnFwdSm80INS1_25CollectiveMainloopFwdSm80ILi4ELi1ELb0EN4cute5tupleIJNS5_1CILi128EEENS7_ILi48EEENS7_ILi96EEEEEELi96ENS_6half_tEfNS_4arch4Sm80ELb0ELb1ELb1ELb1ELb1ELb0ELb1ELb0EEENS1_21CollectiveEpilogueFwdINS6_IJS8_SA_S9_EEENS6_IJNS7_ILi1EEESI_SI_EEESC_SE_Li128ELb1ELb1ELb0ELb0EEENS1_19SingleTileSchedulerILb1ELb0ELb1ELi128EEEEEEEEEvNT_6ParamsE)
        /*014c*/ 	.word	0x00000000


	//----- nvinfo : EIATTR_REGCOUNT
	.align		4
.L_66:
        /*0150*/ 	.byte	0x04, 0x2f
        /*0152*/ 	.short	(.L_68 - .L_67)
	.align		4
.L_67:
        /*0154*/ 	.word	index@(_ZN7cutlass13device_kernelIN5flash19enable_sm80_to_sm89INS1_16FlashAttnFwdSm80INS1_25CollectiveMainloopFwdSm80ILi4ELi1ELb0EN4cute5tupleIJNS5_1CILi128EEENS7_ILi48EEENS7_ILi96EEEEEELi96ENS_6half_tEfNS_4arch4Sm80ELb0ELb1ELb1ELb0ELb1ELb0ELb1ELb0EEENS1_21CollectiveEpilogueFwdINS6_IJS8_SA_S9_EEENS6_IJNS7_ILi1EEESI_SI_EEESC_SE_Li128ELb0ELb1ELb0ELb0EEENS1_19SingleTileSchedulerILb0ELb0ELb1ELi128EEEEEEEEEvNT_6ParamsE)
        /*0158*/ 	.word	0x00000004


	//----- nvinfo : EIATTR_FRAME_SIZE
	.align		4
.L_68:
        /*015c*/ 	.byte	0x04, 0x11
        /*015e*/ 	.short	(.L_70 - .L_69)
	.align		4
.L_69:
        /*0160*/ 	.word	index@(_ZN7cutlass13device_kernelIN5flash19enable_sm80_to_sm89INS1_16FlashAttnFwdSm80INS1_25CollectiveMainloopFwdSm80ILi4ELi1ELb0EN4cute5tupleIJNS5_1CILi128EEENS7_ILi48EEENS7_ILi96EEEEEELi96ENS_6half_tEfNS_4arch4Sm80ELb0ELb1ELb1ELb0ELb1ELb0ELb1ELb0EEENS1_21CollectiveEpilogueFwdINS6_IJS8_SA_S9_EEENS6_IJNS7_ILi1EEESI_SI_EEESC_SE_Li128ELb0ELb1ELb0ELb0EEENS1_19SingleTileSchedulerILb0ELb0ELb1ELi128EEEEEEEEEvNT_6ParamsE)
        /*0164*/ 	.word	0x00000000


	//----- nvinfo : EIATTR_REGCOUNT
	.align		4
.L_70:
        /*0168*/ 	.byte	0x04, 0x2f
        /*016a*/ 	.short	(.L_72 - .L_71)
	.align		4
.L_71:
        /*016c*/ 	.word	index@(_ZN7cutlass13device_kernelIN5flash19enable_sm80_to_sm89INS1_16FlashAttnFwdSm80INS1_25CollectiveMainloopFwdSm80ILi4ELi1ELb0EN4cute5tupleIJNS5_1CILi128EEENS7_ILi64EEENS7_ILi96EEEEEELi96ENS_6half_tEfNS_4arch4Sm80ELb0ELb0ELb1ELb1ELb1ELb1ELb1ELb0EEENS1_21CollectiveEpilogueFwdINS6_IJS8_SA_S9_EEENS6_IJNS7_ILi1EEESI_SI_EEESC_SE_Li128ELb1ELb1ELb0ELb0EEENS1_19SingleTileSchedulerILb1ELb0ELb1ELi128EEEEEEEEEvNT_6ParamsE)
        /*0170*/ 	.word	0x00000004


	//----- nvinfo : EIATTR_FRAME_SIZE
	.align		4
.L_72:
        /*0174*/ 	.byte	0x04, 0x11
        /*0176*/ 	.short	(.L_74 - .L_73)
	.align		4
.L_73:
        /*0178*/ 	.word	index@(_ZN7cutlass13device_kernelIN5flash19enable_sm80_to_sm89INS1_16FlashAttnFwdSm80INS1_25CollectiveMainloopFwdSm80ILi4ELi1ELb0EN4cute5tupleIJNS5_1CILi128EEENS7_ILi64EEENS7_ILi96EEEEEELi96ENS_6half_tEfNS_4arch4Sm80ELb0ELb0ELb1ELb1ELb1ELb1ELb1ELb0EEENS1_21CollectiveEpilogueFwdINS6_IJS8_SA_S9_EEENS6_IJNS7_ILi1EEESI_SI_EEESC_SE_Li128ELb1ELb1ELb0ELb0EEENS1_19SingleTileSchedulerILb1ELb0ELb1ELi128EEEEEEEEEvNT_6ParamsE)
        /*017c*/ 	.word	0x00000000


	//----- nvinfo : EIATTR_REGCOUNT
	.align		4
.L_74:
        /*0180*/ 	.byte	0x04, 0x2f
        /*0182*/ 	.short	(.L_76 - .L_75)
	.align		4
.L_75:
        /*0184*/ 	.word	index@(_ZN7cutlass13device_kernelIN5flash19enable_sm80_to_sm89INS1_16FlashAttnFwdSm80INS1_25CollectiveMainloopFwdSm80ILi4ELi1ELb0EN4cute5tupleIJNS5_1CILi128EEENS7_ILi64EEENS7_ILi96EEEEEELi96ENS_6half_tEfNS_4arch4Sm80ELb0ELb0ELb1ELb1ELb1ELb0ELb1ELb0EEENS1_21CollectiveEpilogueFwdINS6_IJS8_SA_S9_EEENS6_IJNS7_ILi1EEESI_SI_EEESC_SE_Li128ELb1ELb1ELb0ELb0EEENS1_19SingleTileSchedulerILb1ELb0ELb1ELi128EEEEEEEEEvNT_6ParamsE)
        /*0188*/ 	.word	0x00000004


	//----- nvinfo : EIATTR_FRAME_SIZE
	.align		4
.L_76:
        /*018c*/ 	.byte	0x04, 0x11
        /*018e*/ 	.short	(.L_78 - .L_77)
	.align		4
.L_77:
        /*0190*/ 	.word	index@(_ZN7cutlass13device_kernelIN5flash19enable_sm80_to_sm89INS1_16FlashAttnFwdSm80INS1_25CollectiveMainloopFwdSm80ILi4ELi1ELb0EN4cute5tupleIJNS5_1CILi128EEENS7_ILi64EEENS7_ILi96EEEEEELi96ENS_6half_tEfNS_4arch4Sm80ELb0ELb0ELb1ELb1ELb1ELb0ELb1ELb0EEENS1_21CollectiveEpilogueFwdINS6_IJS8_SA_S9_EEENS6_IJNS7_ILi1EEESI_SI_EEESC_SE_Li128ELb1ELb1ELb0ELb0EEENS1_19SingleTileSchedulerILb1ELb0ELb1ELi128EEEEEEEEEvNT_6ParamsE)
        /*0194*/ 	.word	0x00000000


	//----- nvinfo : EIATTR_REGCOUNT
	.align		4
.L_78:
        /*0198*/ 	.byte	0x04, 0x2f
        /*019a*/ 	.short	(.L_80 - .L_79)
	.align		4
.L_79:
        /*019c*/ 	.word	index@(_ZN7cutlass13device_kernelIN5flash19enable_sm80_to_sm89INS1_16FlashAttnFwdSm80INS1_25CollectiveMainloopFwdSm80ILi4ELi1ELb0EN4cute5tupleIJNS5_1CILi128EEENS7_ILi64EEENS7_ILi96EEEEEELi96ENS_6half_tEfNS_4arch4Sm80ELb0ELb0ELb1ELb0ELb1ELb0ELb1ELb0EEENS1_21CollectiveEpilogueFwdINS6_IJS8_SA_S9_EEENS6_IJNS7_ILi1EEESI_SI_EEESC_SE_Li128ELb0ELb1ELb0ELb0EEENS1_19SingleTileSchedulerILb0ELb0ELb1ELi128EEEEEEEEEvNT_6ParamsE)
        /*01a0*/ 	.word	0x00000004


	//----- nvinfo : EIATTR_FRAME_SIZE
	.align		4
.L_80:
        /*01a4*/ 	.byte	0x04, 0x11
        /*01a6*/ 	.short	(.L_82 - .L_81)
	.align		4
.L_81:
        /*01a8*/ 	.word	index@(_ZN7cutlass13device_kernelIN5flash19enable_sm80_to_sm89INS1_16FlashAttnFwdSm80INS1_25CollectiveMainloopFwdSm80ILi4ELi1ELb0EN4cute5tupleIJNS5_1CILi128EEENS7_ILi64EEENS7_ILi96EEEEEELi96ENS_6half_tEfNS_4arch4Sm80ELb0ELb0ELb1ELb0ELb1ELb0ELb1ELb0EEENS1_21CollectiveEpilogueFwdINS6_IJS8_SA_S9_EEENS6_IJNS7_ILi1EEESI_SI_EEESC_SE_Li128ELb0ELb1ELb0ELb0EEENS1_19SingleTileSchedulerILb0ELb0ELb1ELi128EEEEEEEEEvNT_6ParamsE)
        /*01ac*/ 	.word	0x00000000


	//----- nvinfo : EIATTR_MIN_STACK_SIZE
	.align		4
.L_82:
        /*01b0*/ 	.byte	0x04, 0x12
        /*01b2*/ 	.short	(.L_84 - .L_83)
	.align		4
.L_83:
        /*01b4*/ 	.word	index@(_ZN7cutlass13device_kernelIN5flash19enable_sm80_to_sm89INS1_16FlashAttnFwdSm80INS1_25CollectiveMainloopFwdSm80ILi4ELi1ELb0EN4cute5tupleIJNS5_1CILi128EEENS7_ILi64EEENS7_ILi96EEEEEELi96ENS_6half_tEfNS_4arch4Sm80ELb0ELb0ELb1ELb0ELb1ELb0ELb1ELb0EEENS1_21CollectiveEpilogueFwdINS6_IJS8_SA_S9_EEENS6_IJNS7_ILi1EEESI_SI_EEESC_SE_Li128ELb0ELb1ELb0ELb0EEENS1_19SingleTileSchedulerILb0ELb0ELb1ELi128EEEEEEEEEvNT_6ParamsE)
        /*01b8*/ 	.word	0x00000000


	//----- nvinfo : EIATTR_MIN_STACK_SIZE
	.align		4
.L_84:
        /*01bc*/ 	.byte	0x04, 0x12
        /*01be*/ 	.short	(.L_86 - .L_85)
	.align		4
.L_85:
        /*01c0*/ 	.word	index@(_ZN7cutlass13device_kernelIN5flash19enable_sm80_to_sm89INS1_16FlashAttnFwdSm80INS1_25CollectiveMainloopFwdSm80ILi4ELi1ELb0EN4cute5tupleIJNS5_1CILi128EEENS7_ILi64EEENS7_ILi96EEEEEELi96ENS_6half_tEfNS_4arch4Sm80ELb0ELb0ELb1ELb1ELb1ELb0ELb1ELb0EEENS1_21CollectiveEpilogueFwdINS6_IJS8_SA_S9_EEENS6_IJNS7_ILi1EEESI_SI_EEESC_SE_Li128ELb1ELb1ELb0ELb0EEENS1_19SingleTileSchedulerILb1ELb0ELb1ELi128EEEEEEEEEvNT_6ParamsE)
        /*01c4*/ 	.word	0x00000000


	//----- nvinfo : EIATTR_MIN_STACK_SIZE
	.align		4
.L_86:
        /*01c8*/ 	.byte	0x04, 0x12
        /*01ca*/ 	.short	(.L_88 - .L_87)
	.align		4
.L_87:
        /*01cc*/ 	.word	index@(_ZN7cutlass13device_kernelIN5flash19enable_sm80_to_sm89INS1_16FlashAttnFwdSm80INS1_25CollectiveMainloopFwdSm80ILi4ELi1ELb0EN4cute5tupleIJNS5_1CILi128EEENS7_ILi64EEENS7_ILi96EEEEEELi96ENS_6half_tEfNS_4arch4Sm80ELb0ELb0ELb1ELb1ELb1ELb1ELb1ELb0EEENS1_21CollectiveEpilogueFwdINS6_IJS8_SA_S9_EEENS6_IJNS7_ILi1EEESI_SI_EEESC_SE_Li128ELb1ELb1ELb0ELb0EEENS1_19SingleTileSchedulerILb1ELb0ELb1ELi128EEEEEEEEEvNT_6ParamsE)
        /*01d0*/ 	.word	0x00000000


	//----- nvinfo : EIATTR_MIN_STACK_SIZE
	.align		4
.L_88:
        /*01d4*/ 	.byte	0x04, 0x12
        /*01d6*/ 	.short	(.L_90 - .L_89)
	.align		4
.L_89:
        /*01d8*/ 	.word	index@(_ZN7cutlass13device_kernelIN5flash19enable_sm80_to_sm89INS1_16FlashAttnFwdSm80INS1_25CollectiveMainloopFwdSm80ILi4ELi1ELb0EN4cute5tupleIJNS5_1CILi128EEENS7_ILi48EEENS7_ILi96EEEEEELi96ENS_6half_tEfNS_4arch4Sm80ELb0ELb1ELb1ELb0ELb1ELb0ELb1ELb0EEENS1_21CollectiveEpilogueFwdINS6_IJS8_SA_S9_EEENS6_IJNS7_ILi1EEESI_SI_EEESC_SE_Li128ELb0ELb1ELb0ELb0EEENS1_19SingleTileSchedulerILb0ELb0ELb1ELi128EEEEEEEEEvNT_6ParamsE)
        /*01dc*/ 	.word	0x00000000


	//----- nvinfo : EIATTR_MIN_STACK_SIZE
	.align		4
.L_90:
        /*01e0*/ 	.byte	0x04, 0x12
        /*01e2*/ 	.short	(.L_92 - .L_91)
	.align		4
.L_91:
        /*01e4*/ 	.word	index@(_ZN7cutlass13device_kernelIN5flash19enable_sm80_to_sm89INS1_16FlashAttnFwdSm80INS1_25CollectiveMainloopFwdSm80ILi4ELi1ELb0EN4cute5tupleIJNS5_1CILi128EEENS7_ILi48EEENS7_ILi96EEEEEELi96ENS_6half_tEfNS_4arch4Sm80ELb0ELb1ELb1ELb1ELb1ELb0ELb1ELb0EEENS1_21CollectiveEpilogueFwdINS6_IJS8_SA_S9_EEENS6_IJNS7_ILi1EEESI_SI_EEESC_SE_Li128ELb1ELb1ELb0ELb0EEENS1_19SingleTileSchedulerILb1ELb0ELb1ELi128EEEEEEEEEvNT_6ParamsE)
        /*01e8*/ 	.word	0x00000000


	//----- nvinfo : EIATTR_MIN_STACK_SIZE
	.align		4
.L_92:
        /*01ec*/ 	.byte	0x04, 0x12
        /*01ee*/ 	.short	(.L_94 - .L_93)
	.align		4
.L_93:
        /*01f0*/ 	.word	index@(_ZN7cutlass13device_kernelIN5flash19enable_sm80_to_sm89INS1_16FlashAttnFwdSm80INS1_25CollectiveMainloopFwdSm80ILi4ELi1ELb0EN4cute5tupleIJNS5_1CILi128EEENS7_ILi48EEENS7_ILi96EEEEEELi96ENS_6half_tEfNS_4arch4Sm80ELb0ELb1ELb1ELb1ELb1ELb1ELb1ELb0EEENS1_21CollectiveEpilogueFwdINS6_IJS8_SA_S9_EEENS6_IJNS7_ILi1EEESI_SI_EEESC_SE_Li128ELb1ELb1ELb0ELb0EEENS1_19SingleTileSchedulerILb1ELb0ELb1ELi128EEEEEEEEEvNT_6ParamsE)
        /*01f4*/ 	.word	0x00000000


	//----- nvinfo : EIATTR_MIN_STACK_SIZE
	.align		4
.L_94:
        /*01f8*/ 	.byte	0x04, 0x12
        /*01fa*/ 	.short	(.L_96 - .L_95)
	.align		4
.L_95:
        /*01fc*/ 	.word	index@(_ZN7cutlass13device_kernelIN5flash19enable_sm80_to_sm89INS1_16FlashAttnFwdSm80INS1_25CollectiveMainloopFwdSm80ILi4ELi1ELb0EN4cute5tupleIJNS5_1CILi128EEENS7_ILi64EEENS7_ILi96EEEEEELi96ENS_6half_tEfNS_4arch4Sm80ELb1ELb0ELb1ELb0ELb1ELb0ELb1ELb0EEENS1_21CollectiveEpilogueFwdINS6_IJS8_SA_S9_EEENS6_IJNS7_ILi1EEESI_SI_EEESC_SE_Li128ELb0ELb1ELb0ELb0EEENS1_30DynamicPersistentTileSchedulerILi128ELi128ELb0ELb1ELb0EEEEEEEEEvNT_6ParamsE)
        /*0200*/ 	.word	0x00000000


	//----- nvinfo : EIATTR_MIN_STACK_SIZE
	.align		4
.L_96:
        /*0204*/ 	.byte	0x04, 0x12
        /*0206*/ 	.short	(.L_98 - .L_97)
	.align		4
.L_97:
        /*0208*/ 	.word	index@(_ZN7cutlass13device_kernelIN5flash19enable_sm80_to_sm89INS1_16FlashAttnFwdSm80INS1_25CollectiveMainloopFwdSm80ILi4ELi1ELb0EN4cute5tupleIJNS5_1CILi128EEENS7_ILi64EEENS7_ILi96EEEEEELi96ENS_6half_tEfNS_4arch4Sm80ELb1ELb0ELb1ELb1ELb1ELb0ELb1ELb0EEENS1_21CollectiveEpilogueFwdINS6_IJS8_SA_S9_EEENS6_IJNS7_ILi1EEESI_SI_EEESC_SE_Li128ELb1ELb1ELb0ELb0EEENS1_19SingleTileSchedulerILb1ELb0ELb1ELi128EEEEEEEEEvNT_6ParamsE)
        /*020c*/ 	.word	0x00000000


	//----- nvinfo : EIATTR_MIN_STACK_SIZE
	.align		4
.L_98:
        /*0210*/ 	.byte	0x04, 0x12
        /*0212*/ 	.short	(.L_100 - .L_99)
	.align		4
.L_99:
        /*0214*/ 	.word	index@(_ZN7cutlass13device_kernelIN5flash19enable_sm80_to_sm89INS1_16FlashAttnFwdSm80INS1_25CollectiveMainloopFwdSm80ILi4ELi1ELb0EN4cute5tupleIJNS5_1CILi128EEENS7_ILi64EEENS7_ILi96EEEEEELi96ENS_6half_tEfNS_4arch4Sm80ELb1ELb0ELb1ELb1ELb1ELb1ELb1ELb0EEENS1_21CollectiveEpilogueFwdINS6_IJS8_SA_S9_EEENS6_IJNS7_ILi1EEESI_SI_EEESC_SE_Li128ELb1ELb1ELb0ELb0EEENS1_19SingleTileSchedulerILb1ELb0ELb1ELi128EEEEEEEEEvNT_6ParamsE)
        /*0218*/ 	.word	0x00000000


	//----- nvinfo : EIATTR_MIN_STACK_SIZE
	.align		4
.L_100:
        /*021c*/ 	.byte	0x04, 0x12
        /*021e*/ 	.short	(.L_102 - .L_101)
	.align		4
.L_101:
        /*0220*/ 	.word	index@(_ZN7cutlass13device_kernelIN5flash19enable_sm80_to_sm89INS1_16FlashAttnFwdSm80INS1_25CollectiveMainloopFwdSm80ILi4ELi1ELb0EN4cute5tupleIJNS5_1CILi128EEENS7_ILi64EEENS7_ILi96EEEEEELi96ENS_6half_tEfNS_4arch4Sm80ELb0ELb0ELb0ELb0ELb1ELb0ELb1ELb0EEENS1_21CollectiveEpilogueFwdINS6_IJS8_SA_S9_EEENS6_IJNS7_ILi1EEESI_SI_EEESC_SE_Li128ELb0ELb1ELb0ELb0EEENS1_19SingleTileSchedulerILb0ELb0ELb1ELi128EEEEEEEEEvNT_6ParamsE)
        /*0224*/ 	.word	0x00000000


	//----- nvinfo : EIATTR_MIN_STACK_SIZE
	.align		4
.L_102:
        /*0228*/ 	.byte	0x04, 0x12
        /*022a*/ 	.short	(.L_104 - .L_103)
	.align		4
.L_103:
        /*022c*/ 	.word	index@(_ZN7cutlass13device_kernelIN5flash19enable_sm80_to_sm89INS1_16FlashAttnFwdSm80INS1_25CollectiveMainloopFwdSm80ILi4ELi1ELb0EN4cute5tupleIJNS5_1CILi128EEENS7_ILi64EEENS7_ILi96EEEEEELi96ENS_6half_tEfNS_4arch4Sm80ELb0ELb0ELb0ELb1ELb1ELb0ELb1ELb0EEENS1_21CollectiveEpilogueFwdINS6_IJS8_SA_S9_EEENS6_IJNS7_ILi1EEESI_SI_EEESC_SE_Li128ELb1ELb1ELb0ELb0EEENS1_19SingleTileSchedulerILb1ELb0ELb1ELi128EEEEEEEEEvNT_6ParamsE)
        /*0230*/ 	.word	0x00000000


	//----- nvinfo : EIATTR_MIN_STACK_SIZE
	.align		4
.L_104:
        /*0234*/ 	.byte	0x04, 0x12
        /*0236*/ 	.short	(.L_106 - .L_105)
	.align		4
.L_105:
        /*0238*/ 	.word	index@(_ZN7cutlass13device_kernelIN5flash19enable_sm80_to_sm89INS1_16FlashAttnFwdSm80INS1_25CollectiveMainloopFwdSm80ILi4ELi1ELb0EN4cute5tupleIJNS5_1CILi128EEENS7_ILi64EEENS7_ILi96EEEEEELi96ENS_6half_tEfNS_4arch4Sm80ELb0ELb0ELb0ELb1ELb1ELb1ELb1ELb0EEENS1_21CollectiveEpilogueFwdINS6_IJS8_SA_S9_EEENS6_IJNS7_ILi1EEESI_SI_EEESC_SE_Li128ELb1ELb1ELb0ELb0EEENS1_19SingleTileSchedulerILb1ELb0ELb1ELi128EEEEEEEEEvNT_6ParamsE)
        /*023c*/ 	.word	0x00000000


	//----- nvinfo : EIATTR_MIN_STACK_SIZE
	.align		4
.L_106:
        /*0240*/ 	.byte	0x04, 0x12
        /*0242*/ 	.short	(.L_108 - .L_107)
	.align		4
.L_107:
        /*0244*/ 	.word	index@(_ZN7cutlass13device_kernelIN5flash19enable_sm80_to_sm89INS1_16FlashAttnFwdSm80INS1_25CollectiveMainloopFwdSm80ILi4ELi1ELb0EN4cute5tupleIJNS5_1CILi128EEENS7_ILi48EEENS7_ILi96EEEEEELi96ENS_6half_tEfNS_4arch4Sm80ELb0ELb1ELb0ELb0ELb1ELb0ELb1ELb0EEENS1_21CollectiveEpilogueFwdINS6_IJS8_SA_S9_EEENS6_IJNS7_ILi1EEESI_SI_EEESC_SE_Li128ELb0ELb1ELb0ELb0EEENS1_19SingleTileSchedulerILb0ELb0ELb1ELi128EEEEEEEEEvNT_6ParamsE)
        /*0248*/ 	.word	0x00000000


	//----- nvinfo : EIATTR_MIN_STACK_SIZE
	.align		4
.L_108:
        /*024c*/ 	.byte	0x04, 0x12
        /*024e*/ 	.short	(.L_110 - .L_109)
	.align		4
.L_109:
        /*0250*/ 	.word	index@(_ZN7cutlass13device_kernelIN5flash19enable_sm80_to_sm89INS1_16FlashAttnFwdSm80INS1_25CollectiveMainloopFwdSm80ILi4ELi1ELb0EN4cute5tupleIJNS5_1CILi128EEENS7_ILi48EEENS7_ILi96EEEEEELi96ENS_6half_tEfNS_4arch4Sm80ELb0ELb1ELb0ELb1ELb1ELb0ELb1ELb0EEENS1_21CollectiveEpilogueFwdINS6_IJS8_SA_S9_EEENS6_IJNS7_ILi1EEESI_SI_EEESC_SE_Li128ELb1ELb1ELb0ELb0EEENS1_19SingleTileSchedulerILb1ELb0ELb1ELi128EEEEEEEEEvNT_6ParamsE)
        /*0254*/ 	.word	0x00000000


	//----- nvinfo : EIATTR_MIN_STACK_SIZE
	.align		4
.L_110:
        /*0258*/ 	.byte	0x04, 0x12
        /*025a*/ 	.short	(.L_112 - .L_111)
	.align		4
.L_111:
        /*025c*/ 	.word	index@(_ZN7cutlass13device_kernelIN5flash19enable_sm80_to_sm89INS1_16FlashAttnFwdSm80INS1_25CollectiveMainloopFwdSm80ILi4ELi1ELb0EN4cute5tupleIJNS5_1CILi128EEENS7_ILi48EEENS7_ILi96EEEEEELi96ENS_6half_tEfNS_4arch4Sm80ELb0ELb1ELb0ELb1ELb1ELb1ELb1ELb0EEENS1_21CollectiveEpilogueFwdINS6_IJS8_SA_S9_EEENS6_IJNS7_ILi1EEESI_SI_EEESC_SE_Li128ELb1ELb1ELb0ELb0EEENS1_19SingleTileSchedulerILb1ELb0ELb1ELi128EEEEEEEEEvNT_6ParamsE)
        /*0260*/ 	.word	0x00000000


	//----- nvinfo : EIATTR_MIN_STACK_SIZE
	.align		4
.L_112:
        /*0264*/ 	.byte	0x04, 0x12
        /*0266*/ 	.short	(.L_114 - .L_113)
	.align		4
.L_113:
        /*0268*/ 	.word	index@(_ZN7cutlass13device_kernelIN5flash19enable_sm80_to_sm89INS1_16FlashAttnFwdSm80INS1_25CollectiveMainloopFwdSm80ILi4ELi1ELb0EN4cute5tupleIJNS5_1CILi128EEENS7_ILi64EEENS7_ILi96EEEEEELi96ENS_6half_tEfNS_4arch4Sm80ELb1ELb0ELb0ELb0ELb1ELb0ELb1ELb0EEENS1_21CollectiveEpilogueFwdINS6_IJS8_SA_S9_EEENS6_IJNS7_ILi1EEESI_SI_EEESC_SE_Li128ELb0ELb1ELb0ELb0EEENS1_30DynamicPersistentTileSchedulerILi128ELi128ELb0ELb1ELb0EEEEEEEEEvNT_6ParamsE)
        /*026c*/ 	.word	0x00000000


	//----- nvinfo : EIATTR_MIN_STACK_SIZE
	.align		4
.L_114:
        /*0270*/ 	.byte	0x04, 0x12
        /*0272*/ 	.short	(.L_116 - .L_115)
	.align		4
.L_115:
        /*0274*/ 	.word	index@(_ZN7cutlass13device_kernelIN5flash19enable_sm80_to_sm89INS1_16FlashAttnFwdSm80INS1_25CollectiveMainloopFwdSm80ILi4ELi1ELb0EN4cute5tupleIJNS5_1CILi128EEENS7_ILi64EEENS7_ILi96EEEEEELi96ENS_6half_tEfNS_4arch4Sm80ELb1ELb0ELb0ELb1ELb1ELb0ELb1ELb0EEENS1_21CollectiveEpilogueFwdINS6_IJS8_SA_S9_EEENS6_IJNS7_ILi1EEESI_SI_EEESC_SE_Li128ELb1ELb1ELb0ELb0EEENS1_19SingleTileSchedulerILb1ELb0ELb1ELi128EEEEEEEEEvNT_6ParamsE)
        /*0278*/ 	.word	0x00000000


	//----- nvinfo : EIATTR_MIN_STACK_SIZE
	.align		4
.L_116:
        /*027c*/ 	.byte	0x04, 0x12
        /*027e*/ 	.short	(.L_118 - .L_117)
	.align		4
.L_117:
        /*0280*/ 	.word	index@(_ZN7cutlass13device_kernelIN5flash19enable_sm80_to_sm89INS1_16FlashAttnFwdSm80INS1_25CollectiveMainloopFwdSm80ILi4ELi1ELb0EN4cute5tupleIJNS5_1CILi128EEENS7_ILi64EEENS7_ILi96EEEEEELi96ENS_6half_tEfNS_4arch4Sm80ELb1ELb0ELb0ELb1ELb1ELb1ELb1ELb0EEENS1_21CollectiveEpilogueFwdINS6_IJS8_SA_S9_EEENS6_IJNS7_ILi1EEESI_SI_EEESC_SE_Li128ELb1ELb1ELb0ELb0EEENS1_19SingleTileSchedulerILb1ELb0ELb1ELi128EEEEEEEEEvNT_6ParamsE)
        /*0284*/ 	.word	0x00000000
.L_118:


//--------------------- .nv.compat                --------------------------
	.section	.nv.compat,"",@"SHT_CUDA_COMPAT_INFO"
	.align	4
        /*0000*/ 	.byte	0x02, 0x09, 0x01, 0x00, 0x02, 0x02, 0x01, 0x00, 0x02, 0x05, 0x05, 0x00, 0x03, 0x07, 0x01, 0x01
        /*0010*/ 	.byte	0x02, 0x03, 0x00, 0x00, 0x02, 0x06, 0x01, 0x00, 0x04, 0x0b, 0x08, 0x00, 0x09, 0x00, 0x00, 0x00
        /*0020*/ 	.byte	0x00, 0x00, 0x00, 0x00


//--------------------- .nv.info._ZN7cutlass13device_kernelIN5flash19enable_sm80_to_sm89INS1_16FlashAttnFwdSm80INS1_25CollectiveMainloopFwdSm80ILi4ELi1ELb0EN4cute5tupleIJNS5_1CILi128EEENS7_ILi64EEENS7_ILi96EEEEEELi96ENS_6half_tEfNS_4arch4Sm80ELb0ELb0ELb1ELb0ELb1ELb0ELb1ELb0EEENS1_21CollectiveEpilogueFwdINS6_IJS8_SA_S9_EEENS6_IJNS7_ILi1EEESI_SI_EEESC_SE_Li128ELb0ELb1ELb0ELb0EEENS1_19SingleTileSchedulerILb0ELb0ELb1ELi128EEEEEEEEEvNT_6ParamsE --------------------------
	.section	.nv.info._ZN7cutlass13device_kernelIN5flash19enable_sm80_to_sm89INS1_16FlashAttnFwdSm80INS1_25CollectiveMainloopFwdSm80ILi4ELi1ELb0EN4cute5tupleIJNS5_1CILi128EEENS7_ILi64EEENS7_ILi96EEEEEELi96ENS_6half_tEfNS_4arch4Sm80ELb0ELb0ELb1ELb0ELb1ELb0ELb1ELb0EEENS1_21CollectiveEpilogueFwdINS6_IJS8_SA_S9_EEENS6_IJNS7_ILi1EEESI_SI_EEESC_SE_Li128ELb0ELb1ELb0ELb0EEENS1_19SingleTileSchedulerILb0ELb0ELb1ELi128EEEEEEEEEvNT_6ParamsE,"",@"SHT_CUDA_INFO"
	.sectionflags	@""
	.align	4


	//----- nvinfo : EIATTR_CUDA_API_VERSION
	.align		4
        /*0000*/ 	.byte	0x04, 0x37
        /*0002*/ 	.short	(.L_120 - .L_119)
.L_119:
        /*0004*/ 	.word	0x00000082


	//----- nvinfo : EIATTR_KPARAM_INFO
	.align		4
.L_120:
        /*0008*/ 	.byte	0x04, 0x17
        /*000a*/ 	.short	(.L_122 - .L_121)
.L_121:
        /*000c*/ 	.word	0x00000000
        /*0010*/ 	.short	0x0000
        /*0012*/ 	.short	0x0000
        /*0014*/ 	.byte	0x00, 0xf0, 0x61, 0x10


	//----- nvinfo : EIATTR_SPARSE_MMA_MASK
	.align		4
.L_122:
        /*0018*/ 	.byte	0x03, 0x50
        /*001a*/ 	.short	0x0000


	//----- nvinfo : EIATTR_MAXREG_COUNT
	.align		4
        /*001c*/ 	.byte	0x03, 0x1b
        /*001e*/ 	.short	0x00ff


	//----- nvinfo : EIATTR_MERCURY_ISA_VERSION
	.align		4
        /*0020*/ 	.byte	0x03, 0x5f
        /*0022*/ 	.short	0x0101


	//----- nvinfo : EIATTR_VRC_CTA_INIT_COUNT
	.align		4
        /*0024*/ 	.byte	0x02, 0x4a
	.zero		1
	.zero		1


	//----- nvinfo : EIATTR_EXIT_INSTR_OFFSETS
	.align		4
        /*0028*/ 	.byte	0x04, 0x1c
        /*002a*/ 	.short	(.L_124 - .L_123)


	//   ....[0]....
.L_123:
        /*002c*/ 	.word	0x00000010


	//----- nvinfo : EIATTR_MAX_THREADS
	.align		4
.L_124:
        /*0030*/ 	.byte	0x04, 0x05
        /*0032*/ 	.short	(.L_126 - .L_125)
.L_125:
        /*0034*/ 	.word	0x00000080
        /*0038*/ 	.word	0x00000001
        /*003c*/ 	.word	0x00000001


	//----- nvinfo : EIATTR_CBANK_PARAM_SIZE
	.align		4
.L_126:
        /*0040*/ 	.byte	0x03, 0x19
        /*0042*/ 	.short	0x0418


	//----- nvinfo : EIATTR_PARAM_CBANK
	.align		4
        /*0044*/ 	.byte	0x04, 0x0a
        /*0046*/ 	.short	(.L_128 - .L_127)
	.align		4
.L_127:
        /*0048*/ 	.word	index@(.nv.constant0._ZN7cutlass13device_kernelIN5flash19enable_sm80_to_sm89INS1_16FlashAttnFwdSm80INS1_25CollectiveMainloopFwdSm80ILi4ELi1ELb0EN4cute5tupleIJNS5_1CILi128EEENS7_ILi64EEENS7_ILi96EEEEEELi96ENS_6half_tEfNS_4arch4Sm80ELb0ELb0ELb1ELb0ELb1ELb0ELb1ELb0EEENS1_21CollectiveEpilogueFwdINS6_IJS8_SA_S9_EEENS6_IJNS7_ILi1EEESI_SI_EEESC_SE_Li128ELb0ELb1ELb0ELb0EEENS1_19SingleTileSchedulerILb0ELb0ELb1ELi128EEEEEEEEEvNT_6ParamsE)
        /*004c*/ 	.short	0x0380
        /*004e*/ 	.short	0x0418


	//----- nvinfo : EIATTR_SW_WAR
	.align		4
.L_128:
        /*0050*/ 	.byte	0x04, 0x36
        /*0052*/ 	.short	(.L_130 - .L_129)
.L_129:
        /*0054*/ 	.word	0x00000008
.L_130:


//--------------------- .nv.info._ZN7cutlass13device_kernelIN5flash19enable_sm80_to_sm89INS1_16FlashAttnFwdSm80INS1_25CollectiveMainloopFwdSm80ILi4ELi1ELb0EN4cute5tupleIJNS5_1CILi128EEENS7_ILi64EEENS7_ILi96EEEEEELi96ENS_6half_tEfNS_4arch4Sm80ELb0ELb0ELb1ELb1ELb1ELb0ELb1ELb0EEENS1_21CollectiveEpilogueFwdINS6_IJS8_SA_S9_EEENS6_IJNS7_ILi1EEESI_SI_EEESC_SE_Li128ELb1ELb1ELb0ELb0EEENS1_19SingleTileSchedulerILb1ELb0ELb1ELi128EEEEEEEEEvNT_6ParamsE --------------------------
	.section	.nv.info._ZN7cutlass13device_kernelIN5flash19enable_sm80_to_sm89INS1_16FlashAttnFwdSm80INS1_25CollectiveMainloopFwdSm80ILi4ELi1ELb0EN4cute5tupleIJNS5_1CILi128EEENS7_ILi64EEENS7_ILi96EEEEEELi96ENS_6half_tEfNS_4arch4Sm80ELb0ELb0ELb1ELb1ELb1ELb0ELb1ELb0EEENS1_21CollectiveEpilogueFwdINS6_IJS8_SA_S9_EEENS6_IJNS7_ILi1EEESI_SI_EEESC_SE_Li128ELb1ELb1ELb0ELb0EEENS1_19SingleTileSchedulerILb1ELb0ELb1ELi128EEEEEEEEEvNT_6ParamsE,"",@"SHT_CUDA_INFO"
	.sectionflags	@""
	.align	4


	//----- nvinfo : EIATTR_CUDA_API_VERSION
	.align		4
        /*0000*/ 	.byte	0x04, 0x37
        /*0002*/ 	.short	(.L_132 - .L_131)
.L_131:
        /*0004*/ 	.word	0x00000082


	//----- nvinfo : EIATTR_KPARAM_INFO
	.align		4
.L_132:
        /*0008*/ 	.byte	0x04, 0x17
        /*000a*/ 	.short	(.L_134 - .L_133)
.L_133:
        /*000c*/ 	.word	0x00000000
        /*0010*/ 	.short	0x0000
        /*0012*/ 	.short	0x0000
        /*0014*/ 	.byte	0x00, 0xf0, 0x61, 0x10


	//----- nvinfo : EIATTR_SPARSE_MMA_MASK
	.align		4
.L_134:
        /*0018*/ 	.byte	0x03, 0x50
        /*001a*/ 	.short	0x0000


	//----- nvinfo : EIATTR_MAXREG_COUNT
	.align		4
        /*001c*/ 	.byte	0x03, 0x1b
        /*001e*/ 	.short	0x00ff


	//----- nvinfo : EIATTR_MERCURY_ISA_VERSION
	.align		4
        /*0020*/ 	.byte	0x03, 0x5f
        /*0022*/ 	.short	0x0101


	//----- nvinfo : EIATTR_VRC_CTA_INIT_COUNT
	.align		4
        /*0024*/ 	.byte	0x02, 0x4a
	.zero		1
	.zero		1


	//----- nvinfo : EIATTR_EXIT_INSTR_OFFSETS
	.align		4
        /*0028*/ 	.byte	0x04, 0x1c
        /*002a*/ 	.short	(.L_136 - .L_135)


	//   ....[0]....
.L_135:
        /*002c*/ 	.word	0x00000010


	//----- nvinfo : EIATTR_MAX_THREADS
	.align		4
.L_136:
        /*0030*/ 	.byte	0x04, 0x05
        /*0032*/ 	.short	(.L_138 - .L_137)
.L_137:
        /*0034*/ 	.word	0x00000080
        /*0038*/ 	.word	0x00000001
        /*003c*/ 	.word	0x00000001


	//----- nvinfo : EIATTR_CBANK_PARAM_SIZE
	.align		4
.L_138:
        /*0040*/ 	.byte	0x03, 0x19
        /*0042*/ 	.short	0x0418


	//----- nvinfo : EIATTR_PARAM_CBANK
	.align		4
        /*0044*/ 	.byte	0x04, 0x0a
        /*0046*/ 	.short	(.L_140 - .L_139)
	.align		4
.L_139:
        /*0048*/ 	.word	index@(.nv.constant0._ZN7cutlass13device_kernelIN5flash19enable_sm80_to_sm89INS1_16FlashAttnFwdSm80INS1_25CollectiveMainloopFwdSm80ILi4ELi1ELb0EN4cute5tupleIJNS5_1CILi128EEENS7_ILi64EEENS7_ILi96EEEEEELi96ENS_6half_tEfNS_4arch4Sm80ELb0ELb0ELb1ELb1ELb1ELb0ELb1ELb0EEENS1_21CollectiveEpilogueFwdINS6_IJS8_SA_S9_EEENS6_IJNS7_ILi1EEESI_SI_EEESC_SE_Li128ELb1ELb1ELb0ELb0EEENS1_19SingleTileSchedulerILb1ELb0ELb1ELi128EEEEEEEEEvNT_6ParamsE)
        /*004c*/ 	.short	0x0380
        /*004e*/ 	.short	0x0418


	//----- nvinfo : EIATTR_SW_WAR
	.align		4
.L_140:
        /*0050*/ 	.byte	0x04, 0x36
        /*0052*/ 	.short	(.L_142 - .L_141)
.L_141:
        /*0054*/ 	.word	0x00000008
.L_142:


//--------------------- .nv.info._ZN7cutlass13device_kernelIN5flash19enable_sm80_to_sm89INS1_16FlashAttnFwdSm80INS1_25CollectiveMainloopFwdSm80ILi4ELi1ELb0EN4cute5tupleIJNS5_1CILi128EEENS7_ILi64EEENS7_ILi96EEEEEELi96ENS_6half_tEfNS_4arch4Sm80ELb0ELb0ELb1ELb1ELb1ELb1ELb1ELb0EEENS1_21CollectiveEpilogueFwdINS6_IJS8_SA_S9_EEENS6_IJNS7_ILi1EEESI_SI_EEESC_SE_Li128ELb1ELb1ELb0ELb0EEENS1_19SingleTileSchedulerILb1ELb0ELb1ELi128EEEEEEEEEvNT_6ParamsE --------------------------
	.section	.nv.info._ZN7cutlass13device_kernelIN5flash19enable_sm80_to_sm89INS1_16FlashAttnFwdSm80INS1_25CollectiveMainloopFwdSm80ILi4ELi1ELb0EN4cute5tupleIJNS5_1CILi128EEENS7_ILi64EEENS7_ILi96EEEEEELi96ENS_6half_tEfNS_4arch4Sm80ELb0ELb0ELb1ELb1ELb1ELb1ELb1ELb0EEENS1_21CollectiveEpilogueFwdINS6_IJS8_SA_S9_EEENS6_IJNS7_ILi1EEESI_SI_EEESC_SE_Li128ELb1ELb1ELb0ELb0EEENS1_19SingleTileSchedulerILb1ELb0ELb1ELi128EEEEEEEEEvNT_6ParamsE,"",@"SHT_CUDA_INFO"
	.sectionflags	@""
	.align	4


	//----- nvinfo : EIATTR_CUDA_API_VERSION
	.align		4
        /*0000*/ 	.byte	0x04, 0x37
        /*0002*/ 	.short	(.L_144 - .L_143)
.L_143:
        /*0004*/ 	.word	0x00000082


	//----- nvinfo : EIATTR_KPARAM_INFO
	.align		4
.L_144:
        /*0008*/ 	.byte	0x04, 0x17
        /*000a*/ 	.short	(.L_146 - .L_145)
.L_145:
        /*000c*/ 	.word	0x00000000
        /*0010*/ 	.short	0x0000
        /*0012*/ 	.short	0x0000
        /*0014*/ 	.byte	0x00, 0xf0, 0x61, 0x10


	//----- nvinfo : EIATTR_SPARSE_MMA_MASK
	.align		4
.L_146:
        /*0018*/ 	.byte	0x03, 0x50
        /*001a*/ 	.short	0x0000


	//----- nvinfo : EIATTR_MAXREG_COUNT
	.align		4
        /*001c*/ 	.byte	0x03, 0x1b
        /*001e*/ 	.short	0x00ff


	//----- nvinfo : EIATTR_MERCURY_ISA_VERSION
	.align		4
        /*0020*/ 	.byte	0x03, 0x5f
        /*0022*/ 	.short	0x0101


	//----- nvinfo : EIATTR_VRC_CTA_INIT_COUNT
	.align		4
        /*0024*/ 	.byte	0x02, 0x4a
	.zero		1
	.zero		1


	//----- nvinfo : EIATTR_EXIT_INSTR_OFFSETS
	.align		4
        /*0028*/ 	.byte	0x04, 0x1c
        /*002a*/ 	.short	(.L_148 - .L_147)


	//   ....[0]....
.L_147:
        /*002c*/ 	.word	0x00000010


	//----- nvinfo : EIATTR_MAX_THREADS
	.align		4
.L_148:
        /*0030*/ 	.byte	0x04, 0x05
        /*0032*/ 	.short	(.L_150 - .L_149)
.L_149:
        /*0034*/ 	.word	0x00000080
        /*0038*/ 	.word	0x00000001
        /*003c*/ 	.word	0x00000001


	//----- nvinfo : EIATTR_CBANK_PARAM_SIZE
	.align		4
.L_150:
        /*0040*/ 	.byte	0x03, 0x19
        /*0042*/ 	.short	0x0418


	//----- nvinfo : EIATTR_PARAM_CBANK
	.align		4
        /*0044*/ 	.byte	0x04, 0x0a
        /*0046*/ 	.short	(.L_152 - .L_151)
	.align		4
.L_151:
        /*0048*/ 	.word	index@(.nv.constant0._ZN7cutlass13device_kernelIN5flash19enable_sm80_to_sm89INS1_16FlashAttnFwdSm80INS1_25CollectiveMainloopFwdSm80ILi4ELi1ELb0EN4cute5tupleIJNS5_1CILi128EEENS7_ILi64EEENS7_ILi96EEEEEELi96ENS_6half_tEfNS_4arch4Sm80ELb0ELb0ELb1ELb1ELb1ELb1ELb1ELb0EEENS1_21CollectiveEpilogueFwdINS6_IJS8_SA_S9_EEENS6_IJNS7_ILi1EEESI_SI_EEESC_SE_Li128ELb1ELb1ELb0ELb0EEENS1_19SingleTileSchedulerILb1ELb0ELb1ELi128EEEEEEEEEvNT_6ParamsE)
        /*004c*/ 	.short	0x0380
        /*004e*/ 	.short	0x0418


	//----- nvinfo : EIATTR_SW_WAR
	.align		4
.L_152:
        /*0050*/ 	.byte	0x04, 0x36
        /*0052*/ 	.short	(.L_154 - .L_153)
.L_153:
        /*0054*/ 	.word	0x00000008
.L_154:


//--------------------- .nv.info._ZN7cutlass13device_kernelIN5flash19enable_sm80_to_sm89INS1_16FlashAttnFwdSm80INS1_25CollectiveMainloopFwdSm80ILi4ELi1ELb0EN4cute5tupleIJNS5_1CILi128EEENS7_ILi48EEENS7_ILi96EEEEEELi96ENS_6half_tEfNS_4arch4Sm80ELb0ELb1ELb1ELb0ELb1ELb0ELb1ELb0EEENS1_21CollectiveEpilogueFwdINS6_IJS8_SA_S9_EEENS6_IJNS7_ILi1EEESI_SI_EEESC_SE_Li128ELb0ELb1ELb0ELb0EEENS1_19SingleTileSchedulerILb0ELb0ELb1ELi128EEEEEEEEEvNT_6ParamsE --------------------------
	.section	.nv.info._ZN7cutlass13device_kernelIN5flash19enable_sm80_to_sm89INS1_16FlashAttnFwdSm80INS1_25CollectiveMainloopFwdSm80ILi4ELi1ELb0EN4cute5tupleIJNS5_1CILi128EEENS7_ILi48EEENS7_ILi96EEEEEELi96ENS_6half_tEfNS_4arch4Sm80ELb0ELb1ELb1ELb0ELb1ELb0ELb1ELb0EEENS1_21CollectiveEpilogueFwdINS6_IJS8_SA_S9_EEENS6_IJNS7_ILi1EEESI_SI_EEESC_SE_Li128ELb0ELb1ELb0ELb0EEENS1_19SingleTileSchedulerILb0ELb0ELb1ELi128EEEEEEEEEvNT_6ParamsE,"",@"SHT_CUDA_INFO"
	.sectionflags	@""
	.align	4


	//----- nvinfo : EIATTR_CUDA_API_VERSION
	.align		4
        /*0000*/ 	.byte	0x04, 0x37
        /*0002*/ 	.short	(.L_156 - .L_155)
.L_155:
        /*0004*/ 	.word	0x00000082


	//----- nvinfo : EIATTR_KPARAM_INFO
	.align		4
.L_156:
        /*0008*/ 	.byte	0x04, 0x17
        /*000a*/ 	.short	(.L_158 - .L_157)
.L_157:
        /*000c*/ 	.word	0x00000000
        /*0010*/ 	.short	0x0000
        /*0012*/ 	.short	0x0000
        /*0014*/ 	.byte	0x00, 0xf0, 0x61, 0x10


	//----- nvinfo : EIATTR_SPARSE_MMA_MASK
	.align		4
.L_158:
        /*0018*/ 	.byte	0x03, 0x50
        /*001a*/ 	.short	0x0000


	//----- nvinfo : EIATTR_MAXREG_COUNT
	.align		4
        /*001c*/ 	.byte	0x03, 0x1b
        /*001e*/ 	.short	0x00ff


	//----- nvinfo : EIATTR_MERCURY_ISA_VERSION
	.align		4
        /*0020*/ 	.byte	0x03, 0x5f
        /*0022*/ 	.short	0x0101


	//----- nvinfo : EIATTR_VRC_CTA_INIT_COUNT
	.align		4
        /*0024*/ 	.byte	0x02, 0x4a
	.zero		1
	.zero		1


	//----- nvinfo : EIATTR_EXIT_INSTR_OFFSETS
	.align		4
        /*0028*/ 	.byte	0x04, 0x1c
        /*002a*/ 	.short	(.L_160 - .L_159)


	//   ....[0]....
.L_159:
        /*002c*/ 	.word	0x00000010


	//----- nvinfo : EIATTR_MAX_THREADS
	.align		4
.L_160:
        /*0030*/ 	.byte	0x04, 0x05
        /*0032*/ 	.short	(.L_162 - .L_161)
.L_161:
        /*0034*/ 	.word	0x00000080
        /*0038*/ 	.word	0x00000001
        /*003c*/ 	.word	0x00000001


	//----- nvinfo : EIATTR_CBANK_PARAM_SIZE
	.align		4
.L_162:
        /*0040*/ 	.byte	0x03, 0x19
        /*0042*/ 	.short	0x0418


	//----- nvinfo : EIATTR_PARAM_CBANK
	.align		4
        /*0044*/ 	.byte	0x04, 0x0a
        /*0046*/ 	.short	(.L_164 - .L_163)
	.align		4
.L_163:
        /*0048*/ 	.word	index@(.nv.constant0._ZN7cutlass13device_kernelIN5flash19enable_sm80_to_sm89INS1_16FlashAttnFwdSm80INS1_25CollectiveMainloopFwdSm80ILi4ELi1ELb0EN4cute5tupleIJNS5_1CILi128EEENS7_ILi48EEENS7_ILi96EEEEEELi96ENS_6half_tEfNS_4arch4Sm80ELb0ELb1ELb1ELb0ELb1ELb0ELb1ELb0EEENS1_21CollectiveEpilogueFwdINS6_IJS8_SA_S9_EEENS6_IJNS7_ILi1EEESI_SI_EEESC_SE_Li128ELb0ELb1ELb0ELb0EEENS1_19SingleTileSchedulerILb0ELb0ELb1ELi128EEEEEEEEEvNT_6ParamsE)
        /*004c*/ 	.short	0x0380
        /*004e*/ 	.short	0x0418


	//----- nvinfo : EIATTR_SW_WAR
	.align		4
.L_164:
        /*0050*/ 	.byte	0x04, 0x36
        /*0052*/ 	.short	(.L_166 - .L_165)
.L_165:
        /*0054*/ 	.word	0x00000008
.L_166:


//--------------------- .nv.info._ZN7cutlass13device_kernelIN5flash19enable_sm80_to_sm89INS1_16FlashAttnFwdSm80INS1_25CollectiveMainloopFwdSm80ILi4ELi1ELb0EN4cute5tupleIJNS5_1CILi128EEENS7_ILi48EEENS7_ILi96EEEEEELi96ENS_6half_tEfNS_4arch4Sm80ELb0ELb1ELb1ELb1ELb1ELb0ELb1ELb0EEENS1_21CollectiveEpilogueFwdINS6_IJS8_SA_S9_EEENS6_IJNS7_ILi1EEESI_SI_EEESC_SE_Li128ELb1ELb1ELb0ELb0EEENS1_19SingleTileSchedulerILb1ELb0ELb1ELi128EEEEEEEEEvNT_6ParamsE --------------------------
	.section	.nv.info._ZN7cutlass13device_kernelIN5flash19enable_sm80_to_sm89INS1_16FlashAttnFwdSm80INS1_25CollectiveMainloopFwdSm80ILi4ELi1ELb0EN4cute5tupleIJNS5_1CILi128EEENS7_ILi48EEENS7_ILi96EEEEEELi96ENS_6half_tEfNS_4arch4Sm80ELb0ELb1ELb1ELb1ELb1ELb0ELb1ELb0EEENS1_21CollectiveEpilogueFwdINS6_IJS8_SA_S9_EEENS6_IJNS7_ILi1EEESI_SI_EEESC_SE_Li128ELb1ELb1ELb0ELb0EEENS1_19SingleTileSchedulerILb1ELb0ELb1ELi128EEEEEEEEEvNT_6ParamsE,"",@"SHT_CUDA_INFO"
	.sectionflags	@""
	.align	4


	//----- nvinfo : EIATTR_CUDA_API_VERSION
	.align		4
        /*0000*/ 	.byte	0x04, 0x37
        /*0002*/ 	.short	(.L_168 - .L_167)
.L_167:
        /*0004*/ 	.word	0x00000082


	//----- nvinfo : EIATTR_KPARAM_INFO
	.align		4
.L_168:
        /*0008*/ 	.byte	0x04, 0x17
        /*000a*/ 	.short	(.L_170 - .L_169)
.L_169:
        /*000c*/ 	.word	0x00000000
        /*0010*/ 	.short	0x0000
        /*0012*/ 	.short	0x0000
        /*0014*/ 	.byte	0x00, 0xf0, 0x61, 0x10


	//----- nvinfo : EIATTR_SPARSE_MMA_MASK
	.align		4
.L_170:
        /*0018*/ 	.byte	0x03, 0x50
        /*001a*/ 	.short	0x0000


	//----- nvinfo : EIATTR_MAXREG_COUNT
	.align		4
        /*001c*/ 	.byte	0x03, 0x1b
        /*001e*/ 	.short	0x00ff


	//----- nvinfo : EIATTR_MERCURY_ISA_VERSION
	.align		4
        /*0020*/ 	.byte	0x03, 0x5f
        /*0022*/ 	.short	0x0101


	//----- nvinfo : EIATTR_VRC_CTA_INIT_COUNT
	.align		4
        /*0024*/ 	.byte	0x02, 0x4a
	.zero		1
	.zero		1


	//----- nvinfo : EIATTR_EXIT_INSTR_OFFSETS
	.align		4
        /*0028*/ 	.byte	0x04, 0x1c
        /*002a*/ 	.short	(.L_172 - .L_171)


	//   ....[0]....
.L_171:
        /*002c*/ 	.word	0x00000010


	//----- nvinfo : EIATTR_MAX_THREADS
	.align		4
.L_172:
        /*0030*/ 	.byte	0x04, 0x05
        /*0032*/ 	.short	(.L_174 - .L_173)
.L_173:
        /*0034*/ 	.word	0x00000080
        /*0038*/ 	.word	0x00000001
        /*003c*/ 	.word	0x00000001


	//----- nvinfo : EIATTR_CBANK_PARAM_SIZE
	.align		4
.L_174:
        /*0040*/ 	.byte	0x03, 0x19
        /*0042*/ 	.short	0x0418


	//----- nvinfo : EIATTR_PARAM_CBANK
	.align		4
        /*0044*/ 	.byte	0x04, 0x0a
        /*0046*/ 	.short	(.L_176 - .L_175)
	.align		4
.L_175:
        /*0048*/ 	.word	index@(.nv.constant0._ZN7cutlass13device_kernelIN5flash19enable_sm80_to_sm89INS1_16FlashAttnFwdSm80INS1_25CollectiveMainloopFwdSm80ILi4ELi1ELb0EN4cute5tupleIJNS5_1CILi128EEENS7_ILi48EEENS7_ILi96EEEEEELi96ENS_6half_tEfNS_4arch4Sm80ELb0ELb1ELb1ELb1ELb1ELb0ELb1ELb0EEENS1_21CollectiveEpilogueFwdINS6_IJS8_SA_S9_EEENS6_IJNS7_ILi1EEESI_SI_EEESC_SE_Li128ELb1ELb1ELb0ELb0EEENS1_19SingleTileSchedulerILb1ELb0ELb1ELi128EEEEEEEEEvNT_6ParamsE)
        /*004c*/ 	.short	0x0380
        /*004e*/ 	.short	0x0418


	//----- nvinfo : EIATTR_SW_WAR
	.align		4
.L_176:
        /*0050*/ 	.byte	0x04, 0x36
        /*0052*/ 	.short	(.L_178 - .L_177)
.L_177:
        /*0054*/ 	.word	0x00000008
.L_178:


//--------------------- .nv.info._ZN7cutlass13device_kernelIN5flash19enable_sm80_to_sm89INS1_16FlashAttnFwdSm80INS1_25CollectiveMainloopFwdSm80ILi4ELi1ELb0EN4cute5tupleIJNS5_1CILi128EEENS7_ILi48EEENS7_ILi96EEEEEELi96ENS_6half_tEfNS_4arch4Sm80ELb0ELb1ELb1ELb1ELb1ELb1ELb1ELb0EEENS1_21CollectiveEpilogueFwdINS6_IJS8_SA_S9_EEENS6_IJNS7_ILi1EEESI_SI_EEESC_SE_Li128ELb1ELb1ELb0ELb0EEENS1_19SingleTileSchedulerILb1ELb0ELb1ELi128EEEEEEEEEvNT_6ParamsE --------------------------
	.section	.nv.info._ZN7cutlass13device_kernelIN5flash19enable_sm80_to_sm89INS1_16FlashAttnFwdSm80INS1_25CollectiveMainloopFwdSm80ILi4ELi1ELb0EN4cute5tupleIJNS5_1CILi128EEENS7_ILi48EEENS7_ILi96EEEEEELi96ENS_6half_tEfNS_4arch4Sm80ELb0ELb1ELb1ELb1ELb1ELb1ELb1ELb0EEENS1_21CollectiveEpilogueFwdINS6_IJS8_SA_S9_EEENS6_IJNS7_ILi1EEESI_SI_EEESC_SE_Li128ELb1ELb1ELb0ELb0EEENS1_19SingleTileSchedulerILb1ELb0ELb1ELi128EEEEEEEEEvNT_6ParamsE,"",@"SHT_CUDA_INFO"
	.sectionflags	@""
	.align	4


	//----- nvinfo : EIATTR_CUDA_API_VERSION
	.align		4
        /*0000*/ 	.byte	0x04, 0x37
        /*0002*/ 	.short	(.L_180 - .L_179)
.L_179:
        /*0004*/ 	.word	0x00000082


	//----- nvinfo : EIATTR_KPARAM_INFO
	.align		4
.L_180:
        /*0008*/ 	.byte	0x04, 0x17
        /*000a*/ 	.short	(.L_182 - .L_181)
.L_181:
        /*000c*/ 	.word	0x00000000
        /*0010*/ 	.short	0x0000
        /*0012*/ 	.short	0x0000
        /*0014*/ 	.byte	0x00, 0xf0, 0x61, 0x10


	//----- nvinfo : EIATTR_SPARSE_MMA_MASK
	.align		4
.L_182:
        /*0018*/ 	.byte	0x03, 0x50
        /*001a*/ 	.short	0x0000


	//----- nvinfo : EIATTR_MAXREG_COUNT
	.align		4
        /*001c*/ 	.byte	0x03, 0x1b
        /*001e*/ 	.short	0x00ff


	//----- nvinfo : EIATTR_MERCURY_ISA_VERSION
	.align		4
        /*0020*/ 	.byte	0x03, 0x5f
        /*0022*/ 	.short	0x0101


	//----- nvinfo : EIATTR_VRC_CTA_INIT_COUNT
	.align		4
        /*0024*/ 	.byte	0x02, 0x4a
	.zero		1
	.zero		1


	//----- nvinfo : EIATTR_EXIT_INSTR_OFFSETS
	.align		4
        /*0028*/ 	.byte	0x04, 0x1c
        /*002a*/ 	.short	(.L_184 - .L_183)


	//   ....[0]....
.L_183:
        /*002c*/ 	.word	0x00000010


	//----- nvinfo : EIATTR_MAX_THREADS
	.align		4
.L_184:
        /*0030*/ 	.byte	0x04, 0x05
        /*0032*/ 	.short	(.L_186 - .L_185)
.L_185:
        /*0034*/ 	.word	0x00000080
        /*0038*/ 	.word	0x00000001
        /*003c*/ 	.word	0x00000001


	//----- nvinfo : EIATTR_CBANK_PARAM_SIZE
	.align		4
.L_186:
        /*0040*/ 	.byte	0x03, 0x19
        /*0042*/ 	.short	0x0418


	//----- nvinfo : EIATTR_PARAM_CBANK
	.align		4
        /*0044*/ 	.byte	0x04, 0x0a
        /*0046*/ 	.short	(.L_188 - .L_187)
	.align		4
.L_187:
        /*0048*/ 	.word	index@(.nv.constant0._ZN7cutlass13device_kernelIN5flash19enable_sm80_to_sm89INS1_16FlashAttnFwdSm80INS1_25CollectiveMainloopFwdSm80ILi4ELi1ELb0EN4cute5tupleIJNS5_1CILi128EEENS7_ILi48EEENS7_ILi96EEEEEELi96ENS_6half_tEfNS_4arch4Sm80ELb0ELb1ELb1ELb1ELb1ELb1ELb1ELb0EEENS1_21CollectiveEpilogueFwdINS6_IJS8_SA_S9_EEENS6_IJNS7_ILi1EEESI_SI_EEESC_SE_Li128ELb1ELb1ELb0ELb0EEENS1_19SingleTileSchedulerILb1ELb0ELb1ELi128EEEEEEEEEvNT_6ParamsE)
        /*004c*/ 	.short	0x0380
        /*004e*/ 	.short	0x0418


	//----- nvinfo : EIATTR_SW_WAR
	.align		4
.L_188:
        /*0050*/ 	.byte	0x04, 0x36
        /*0052*/ 	.short	(.L_190 - .L_189)
.L_189:
        /*0054*/ 	.word	0x00000008
.L_190:


//--------------------- .nv.info._ZN7cutlass13device_kernelIN5flash19enable_sm80_to_sm89INS1_16FlashAttnFwdSm80INS1_25CollectiveMainloopFwdSm80ILi4ELi1ELb0EN4cute5tupleIJNS5_1CILi128EEENS7_ILi64EEENS7_ILi96EEEEEELi96ENS_6half_tEfNS_4arch4Sm80ELb1ELb0ELb1ELb0ELb1ELb0ELb1ELb0EEENS1_21CollectiveEpilogueFwdINS6_IJS8_SA_S9_EEENS6_IJNS7_ILi1EEESI_SI_EEESC_SE_Li128ELb0ELb1ELb0ELb0EEENS1_30DynamicPersistentTileSchedulerILi128ELi128ELb0ELb1ELb0EEEEEEEEEvNT_6ParamsE --------------------------
	.section	.nv.info._ZN7cutlass13device_kernelIN5flash19enable_sm80_to_sm89INS1_16FlashAttnFwdSm80INS1_25CollectiveMainloopFwdSm80ILi4ELi1ELb0EN4cute5tupleIJNS5_1CILi128EEENS7_ILi64EEENS7_ILi96EEEEEELi96ENS_6half_tEfNS_4arch4Sm80ELb1ELb0ELb1ELb0ELb1ELb0ELb1ELb0EEENS1_21CollectiveEpilogueFwdINS6_IJS8_SA_S9_EEENS6_IJNS7_ILi1EEESI_SI_EEESC_SE_Li128ELb0ELb1ELb0ELb0EEENS1_30DynamicPersistentTileSchedulerILi128ELi128ELb0ELb1ELb0EEEEEEEEEvNT_6ParamsE,"",@"SHT_CUDA_INFO"
	.sectionflags	@""
	.align	4


	//----- nvinfo : EIATTR_CUDA_API_VERSION
	.align		4
        /*0000*/ 	.byte	0x04, 0x37
        /*0002*/ 	.short	(.L_192 - .L_191)
.L_191:
        /*0004*/ 	.word	0x00000082


	//----- nvinfo : EIATTR_KPARAM_INFO
	.align		4
.L_192:
        /*0008*/ 	.byte	0x04, 0x17
        /*000a*/ 	.short	(.L_194 - .L_193)
.L_193:
        /*000c*/ 	.word	0x00000000
        /*0010*/ 	.short	0x0000
        /*0012*/ 	.short	0x0000
        /*0014*/ 	.byte	0x00, 0xf0, 0xa1, 0x10


	//----- nvinfo : EIATTR_SPARSE_MMA_MASK
	.align		4
.L_194:
        /*0018*/ 	.byte	0x03, 0x50
        /*001a*/ 	.short	0x0000


	//----- nvinfo : EIATTR_MAXREG_COUNT
	.align		4
        /*001c*/ 	.byte	0x03, 0x1b
        /*001e*/ 	.short	0x00ff


	//----- nvinfo : EIATTR_MERCURY_ISA_VERSION
	.align		4
        /*0020*/ 	.byte	0x03, 0x5f
        /*0022*/ 	.short	0x0101


	//----- nvinfo : EIATTR_VRC_CTA_INIT_COUNT
	.align		4
        /*0024*/ 	.byte	0x02, 0x4a
	.zero		1
	.zero		1


	//----- nvinfo : EIATTR_EXIT_INSTR_OFFSETS
	.align		4
        /*0028*/ 	.byte	0x04, 0x1c
        /*002a*/ 	.short	(.L_196 - .L_195)


	//   ....[0]....
.L_195:
        /*002c*/ 	.word	0x00000010


	//----- nvinfo : EIATTR_MAX_THREADS
	.align		4
.L_196:
        /*0030*/ 	.byte	0x04, 0x05
        /*0032*/ 	.short	(.L_198 - .L_197)
.L_197:
        /*0034*/ 	.word	0x00000080
        /*0038*/ 	.word	0x00000001
        /*003c*/ 	.word	0x00000001


	//----- nvinfo : EIATTR_CBANK_PARAM_SIZE
	.align		4
.L_198:
        /*0040*/ 	.byte	0x03, 0x19
        /*0042*/ 	.short	0x0428


	//----- nvinfo : EIATTR_PARAM_CBANK
	.align		4
        /*0044*/ 	.byte	0x04, 0x0a
        /*0046*/ 	.short	(.L_200 - .L_199)
	.align		4
.L_199:
        /*0048*/ 	.word	index@(.nv.constant0._ZN7cutlass13device_kernelIN5flash19enable_sm80_to_sm89INS1_16FlashAttnFwdSm80INS1_25CollectiveMainloopFwdSm80ILi4ELi1ELb0EN4cute5tupleIJNS5_1CILi128EEENS7_ILi64EEENS7_ILi96EEEEEELi96ENS_6half_tEfNS_4arch4Sm80ELb1ELb0ELb1ELb0ELb1ELb0ELb1ELb0EEENS1_21CollectiveEpilogueFwdINS6_IJS8_SA_S9_EEENS6_IJNS7_ILi1EEESI_SI_EEESC_SE_Li128ELb0ELb1ELb0ELb0EEENS1_30DynamicPersistentTileSchedulerILi128ELi128ELb0ELb1ELb0EEEEEEEEEvNT_6ParamsE)
        /*004c*/ 	.short	0x0380
        /*004e*/ 	.short	0x0428


	//----- nvinfo : EIATTR_SW_WAR
	.align		4
.L_200:
        /*0050*/ 	.byte	0x04, 0x36
        /*0052*/ 	.short	(.L_202 - .L_201)
.L_201:
        /*0054*/ 	.word	0x00000008
.L_202:


//--------------------- .nv.info._ZN7cutlass13device_kernelIN5flash19enable_sm80_to_sm89INS1_16FlashAttnFwdSm80INS1_25CollectiveMainloopFwdSm80ILi4ELi1ELb0EN4cute5tupleIJNS5_1CILi128EEENS7_ILi64EEENS7_ILi96EEEEEELi96ENS_6half_tEfNS_4arch4Sm80ELb1ELb0ELb1ELb1ELb1ELb0ELb1ELb0EEENS1_21CollectiveEpilogueFwdINS6_IJS8_SA_S9_EEENS6_IJNS7_ILi1EEESI_SI_EEESC_SE_Li128ELb1ELb1ELb0ELb0EEENS1_19SingleTileSchedulerILb1ELb0ELb1ELi128EEEEEEEEEvNT_6ParamsE --------------------------
	.section	.nv.info._ZN7cutlass13device_kernelIN5flash19enable_sm80_to_sm89INS1_16FlashAttnFwdSm80INS1_25CollectiveMainloopFwdSm80ILi4ELi1ELb0EN4cute5tupleIJNS5_1CILi128EEENS7_ILi64EEENS7_ILi96EEEEEELi96ENS_6half_tEfNS_4arch4Sm80ELb1ELb0ELb1ELb1ELb1ELb0ELb1ELb0EEENS1_21CollectiveEpilogueFwdINS6_IJS8_SA_S9_EEENS6_IJNS7_ILi1EEESI_SI_EEESC_SE_Li128ELb1ELb1ELb0ELb0EEENS1_19SingleTileSchedulerILb1ELb0ELb1ELi128EEEEEEEEEvNT_6ParamsE,"",@"SHT_CUDA_INFO"
	.sectionflags	@""
	.align	4


	//----- nvinfo : EIATTR_CUDA_API_VERSION
	.align		4
        /*0000*/ 	.byte	0x04, 0x37
        /*0002*/ 	.short	(.L_204 - .L_203)
.L_203:
        /*0004*/ 	.word	0x00000082


	//----- nvinfo : EIATTR_KPARAM_INFO
	.align		4
.L_204:
        /*0008*/ 	.byte	0x04, 0x17
        /*000a*/ 	.short	(.L_206 - .L_205)
.L_205:
        /*000c*/ 	.word	0x00000000
        /*0010*/ 	.short	0x0000
        /*0012*/ 	.short	0x0000
        /*0014*/ 	.byte	0x00, 0xf0, 0x61, 0x10


	//----- nvinfo : EIATTR_SPARSE_MMA_MASK
	.align		4
.L_206:
        /*0018*/ 	.byte	0x03, 0x50
        /*001a*/ 	.short	0x0000


	//----- nvinfo : EIATTR_MAXREG_COUNT
	.align		4
        /*001c*/ 	.byte	0x03, 0x1b
        /*001e*/ 	.short	0x00ff


	//----- nvinfo : EIATTR_MERCURY_ISA_VERSION
	.align		4
        /*0020*/ 	.byte	0x03, 0x5f
        /*0022*/ 	.short	0x0101


	//----- nvinfo : EIATTR_VRC_CTA_INIT_COUNT
	.align		4
        /*0024*/ 	.byte	0x02, 0x4a
	.zero		1
	.zero		1


	//----- nvinfo : EIATTR_EXIT_INSTR_OFFSETS
	.align		4
        /*0028*/ 	.byte	0x04, 0x1c
        /*002a*/ 	.short	(.L_208 - .L_207)


	//   ....[0]....
.L_207:
        /*002c*/ 	.word	0x00000010


	//----- nvinfo : EIATTR_MAX_THREADS
	.align		4
.L_208:
        /*0030*/ 	.byte	0x04, 0x05
        /*0032*/ 	.short	(.L_210 - .L_209)
.L_209:
        /*0034*/ 	.word	0x00000080
        /*0038*/ 	.word	0x00000001
        /*003c*/ 	.word	0x00000001


	//----- nvinfo : EIATTR_CBANK_PARAM_SIZE
	.align		4
.L_210:
        /*0040*/ 	.byte	0x03, 0x19
        /*0042*/ 	.short	0x0418


	//----- nvinfo : EIATTR_PARAM_CBANK
	.align		4
        /*0044*/ 	.byte	0x04, 0x0a
        /*0046*/ 	.short	(.L_212 - .L_211)
	.align		4
.L_211:
        /*0048*/ 	.word	index@(.nv.constant0._ZN7cutlass13device_kernelIN5flash19enable_sm80_to_sm89INS1_16FlashAttnFwdSm80INS1_25CollectiveMainloopFwdSm80ILi4ELi1ELb0EN4cute5tupleIJNS5_1CILi128EEENS7_ILi64EEENS7_ILi96EEEEEELi96ENS_6half_tEfNS_4arch4Sm80ELb1ELb0ELb1ELb1ELb1ELb0ELb1ELb0EEENS1_21CollectiveEpilogueFwdINS6_IJS8_SA_S9_EEENS6_IJNS7_ILi1EEESI_SI_EEESC_SE_Li128ELb1ELb1ELb0ELb0EEENS1_19SingleTileSchedulerILb1ELb0ELb1ELi128EEEEEEEEEvNT_6ParamsE)
        /*004c*/ 	.short	0x0380
        /*004e*/ 	.short	0x0418


	//----- nvinfo : EIATTR_SW_WAR
	.align		4
.L_212:
        /*0050*/ 	.byte	0x04, 0x36
        /*0052*/ 	.short	(.L_214 - .L_213)
.L_213:
        /*0054*/ 	.word	0x00000008
.L_214:


//--------------------- .nv.info._ZN7cutlass13device_kernelIN5flash19enable_sm80_to_sm89INS1_16FlashAttnFwdSm80INS1_25CollectiveMainloopFwdSm80ILi4ELi1ELb0EN4cute5tupleIJNS5_1CILi128EEENS7_ILi64EEENS7_ILi96EEEEEELi96ENS_6half_tEfNS_4arch4Sm80ELb1ELb0ELb1ELb1ELb1ELb1ELb1ELb0EEENS1_21CollectiveEpilogueFwdINS6_IJS8_SA_S9_EEENS6_IJNS7_ILi1EEESI_SI_EEESC_SE_Li128ELb1ELb1ELb0ELb0EEENS1_19SingleTileSchedulerILb1ELb0ELb1ELi128EEEEEEEEEvNT_6ParamsE --------------------------
	.section	.nv.info._ZN7cutlass13device_kernelIN5flash19enable_sm80_to_sm89INS1_16FlashAttnFwdSm80INS1_25CollectiveMainloopFwdSm80ILi4ELi1ELb0EN4cute5tupleIJNS5_1CILi128EEENS7_ILi64EEENS7_ILi96EEEEEELi96ENS_6half_tEfNS_4arch4Sm80ELb1ELb0ELb1ELb1ELb1ELb1ELb1ELb0EEENS1_21CollectiveEpilogueFwdINS6_IJS8_SA_S9_EEENS6_IJNS7_ILi1EEESI_SI_EEESC_SE_Li128ELb1ELb1ELb0ELb0EEENS1_19SingleTileSchedulerILb1ELb0ELb1ELi128EEEEEEEEEvNT_6ParamsE,"",@"SHT_CUDA_INFO"
	.sectionflags	@""
	.align	4


	//----- nvinfo : EIATTR_CUDA_API_VERSION
	.align		4
        /*0000*/ 	.byte	0x04, 0x37
        /*0002*/ 	.short	(.L_216 - .L_215)
.L_215:
        /*0004*/ 	.word	0x00000082


	//----- nvinfo : EIATTR_KPARAM_INFO
	.align		4
.L_216:
        /*0008*/ 	.byte	0x04, 0x17
        /*000a*/ 	.short	(.L_218 - .L_217)
.L_217:
        /*000c*/ 	.word	0x00000000
        /*0010*/ 	.short	0x0000
        /*0012*/ 	.short	0x0000
        /*0014*/ 	.byte	0x00, 0xf0, 0x61, 0x10


	//----- nvinfo : EIATTR_SPARSE_MMA_MASK
	.align		4
.L_218:
        /*0018*/ 	.byte	0x03, 0x50
        /*001a*/ 	.short	0x0000


	//----- nvinfo : EIATTR_MAXREG_COUNT
	.align		4
        /*001c*/ 	.byte	0x03, 0x1b
        /*001e*/ 	.short	0x00ff


	//----- nvinfo : EIATTR_MERCURY_ISA_VERSION
	.align		4
        /*0020*/ 	.byte	0x03, 0x5f
        /*0022*/ 	.short	0x0101


	//----- nvinfo : EIATTR_VRC_CTA_INIT_COUNT
	.align		4
        /*0024*/ 	.byte	0x02, 0x4a
	.zero		1
	.zero		1


	//----- nvinfo : EIATTR_EXIT_INSTR_OFFSETS
	.align		4
        /*0028*/ 	.byte	0x04, 0x1c
        /*002a*/ 	.short	(.L_220 - .L_219)


	//   ....[0]....
.L_219:
        /*002c*/ 	.word	0x00000010


	//----- nvinfo : EIATTR_MAX_THREADS
	.align		4
.L_220:
        /*0030*/ 	.byte	0x04, 0x05
        /*0032*/ 	.short	(.L_222 - .L_221)
.L_221:
        /*0034*/ 	.word	0x00000080
        /*0038*/ 	.word	0x00000001
        /*003c*/ 	.word	0x00000001


	//----- nvinfo : EIATTR_CBANK_PARAM_SIZE
	.align		4
.L_222:
        /*0040*/ 	.byte	0x03, 0x19
        /*0042*/ 	.short	0x0418


	//----- nvinfo : EIATTR_PARAM_CBANK
	.align		4
        /*0044*/ 	.byte	0x04, 0x0a
        /*0046*/ 	.short	(.L_224 - .L_223)
	.align		4
.L_223:
        /*0048*/ 	.word	index@(.nv.constant0._ZN7cutlass13device_kernelIN5flash19enable_sm80_to_sm89INS1_16FlashAttnFwdSm80INS1_25CollectiveMainloopFwdSm80ILi4ELi1ELb0EN4cute5tupleIJNS5_1CILi128EEENS7_ILi64EEENS7_ILi96EEEEEELi96ENS_6half_tEfNS_4arch4Sm80ELb1ELb0ELb1ELb1ELb1ELb1ELb1ELb0EEENS1_21CollectiveEpilogueFwdINS6_IJS8_SA_S9_EEENS6_IJNS7_ILi1EEESI_SI_EEESC_SE_Li128ELb1ELb1ELb0ELb0EEENS1_19SingleTileSchedulerILb1ELb0ELb1ELi128EEEEEEEEEvNT_6ParamsE)
        /*004c*/ 	.short	0x0380
        /*004e*/ 	.short	0x0418


	//----- nvinfo : EIATTR_SW_WAR
	.align		4
.L_224:
        /*0050*/ 	.byte	0x04, 0x36
        /*0052*/ 	.short	(.L_226 - .L_225)
.L_225:
        /*0054*/ 	.word	0x00000008
.L_226:


//--------------------- .nv.info._ZN7cutlass13device_kernelIN5flash19enable_sm80_to_sm89INS1_16FlashAttnFwdSm80INS1_25CollectiveMainloopFwdSm80ILi4ELi1ELb0EN4cute5tupleIJNS5_1CILi128EEENS7_ILi64EEENS7_ILi96EEEEEELi96ENS_6half_tEfNS_4arch4Sm80ELb0ELb0ELb0ELb0ELb1ELb0ELb1ELb0EEENS1_21CollectiveEpilogueFwdINS6_IJS8_SA_S9_EEENS6_IJNS7_ILi1EEESI_SI_EEESC_SE_Li128ELb0ELb1ELb0ELb0EEENS1_19SingleTileSchedulerILb0ELb0ELb1ELi128EEEEEEEEEvNT_6ParamsE --------------------------
	.section	.nv.info._ZN7cutlass13device_kernelIN5flash19enable_sm80_to_sm89INS1_16FlashAttnFwdSm80INS1_25CollectiveMainloopFwdSm80ILi4ELi1ELb0EN4cute5tupleIJNS5_1CILi128EEENS7_ILi64EEENS7_ILi96EEEEEELi96ENS_6half_tEfNS_4arch4Sm80ELb0ELb0ELb0ELb0ELb1ELb0ELb1ELb0EEENS1_21CollectiveEpilogueFwdINS6_IJS8_SA_S9_EEENS6_IJNS7_ILi1EEESI_SI_EEESC_SE_Li128ELb0ELb1ELb0ELb0EEENS1_19SingleTileSchedulerILb0ELb0ELb1ELi128EEEEEEEEEvNT_6ParamsE,"",@"SHT_CUDA_INFO"
	.sectionflags	@""
	.align	4


	//----- nvinfo : EIATTR_CUDA_API_VERSION
	.align		4
        /*0000*/ 	.byte	0x04, 0x37
        /*0002*/ 	.short	(.L_228 - .L_227)
.L_227:
        /*0004*/ 	.word	0x00000082


	//----- nvinfo : EIATTR_KPARAM_INFO
	.align		4
.L_228:
        /*0008*/ 	.byte	0x04, 0x17
        /*000a*/ 	.short	(.L_230 - .L_229)
.L_229:
        /*000c*/ 	.word	0x00000000
        /*0010*/ 	.short	0x0000
        /*0012*/ 	.short	0x0000
        /*0014*/ 	.byte	0x00, 0xf0, 0x61, 0x10


	//----- nvinfo : EIATTR_SPARSE_MMA_MASK
	.align		4
.L_230:
        /*0018*/ 	.byte	0x03, 0x50
        /*001a*/ 	.short	0x0000


	//----- nvinfo : EIATTR_MAXREG_COUNT
	.align		4
        /*001c*/ 	.byte	0x03, 0x1b
        /*001e*/ 	.short	0x00ff


	//----- nvinfo : EIATTR_MERCURY_ISA_VERSION
	.align		4
        /*0020*/ 	.byte	0x03, 0x5f
        /*0022*/ 	.short	0x0101


	//----- nvinfo : EIATTR_VRC_CTA_INIT_COUNT
	.align		4
        /*0024*/ 	.byte	0x02, 0x4a
	.zero		1
	.zero		1


	//----- nvinfo : EIATTR_EXIT_INSTR_OFFSETS
	.align		4
        /*0028*/ 	.byte	0x04, 0x1c
        /*002a*/ 	.short	(.L_232 - .L_231)


	//   ....[0]....
.L_231:
        /*002c*/ 	.word	0x00000010


	//----- nvinfo : EIATTR_MAX_THREADS
	.align		4
.L_232:
        /*0030*/ 	.byte	0x04, 0x05
        /*0032*/ 	.short	(.L_234 - .L_233)
.L_233:
        /*0034*/ 	.word	0x00000080
        /*0038*/ 	.word	0x00000001
        /*003c*/ 	.word	0x00000001


	//----- nvinfo : EIATTR_CBANK_PARAM_SIZE
	.align		4
.L_234:
        /*0040*/ 	.byte	0x03, 0x19
        /*0042*/ 	.short	0x0418


	//----- nvinfo : EIATTR_PARAM_CBANK
	.align		4
        /*0044*/ 	.byte	0x04, 0x0a
        /*0046*/ 	.short	(.L_236 - .L_235)
	.align		4
.L_235:
        /*0048*/ 	.word	index@(.nv.constant0._ZN7cutlass13device_kernelIN5flash19enable_sm80_to_sm89INS1_16FlashAttnFwdSm80INS1_25CollectiveMainloopFwdSm80ILi4ELi1ELb0EN4cute5tupleIJNS5_1CILi128EEENS7_ILi64EEENS7_ILi96EEEEEELi96ENS_6half_tEfNS_4arch4Sm80ELb0ELb0ELb0ELb0ELb1ELb0ELb1ELb0EEENS1_21CollectiveEpilogueFwdINS6_IJS8_SA_S9_EEENS6_IJNS7_ILi1EEESI_SI_EEESC_SE_Li128ELb0ELb1ELb0ELb0EEENS1_19SingleTileSchedulerILb0ELb0ELb1ELi128EEEEEEEEEvNT_6ParamsE)
        /*004c*/ 	.short	0x0380
        /*004e*/ 	.short	0x0418


	//----- nvinfo : EIATTR_SW_WAR
	.align		4
.L_236:
        /*0050*/ 	.byte	0x04, 0x36
        /*0052*/ 	.short	(.L_238 - .L_237)
.L_237:
        /*0054*/ 	.word	0x00000008
.L_238:


//--------------------- .nv.info._ZN7cutlass13device_kernelIN5flash19enable_sm80_to_sm89INS1_16FlashAttnFwdSm80INS1_25CollectiveMainloopFwdSm80ILi4ELi1ELb0EN4cute5tupleIJNS5_1CILi128EEENS7_ILi64EEENS7_ILi96EEEEEELi96ENS_6half_tEfNS_4arch4Sm80ELb0ELb0ELb0ELb1ELb1ELb0ELb1ELb0EEENS1_21CollectiveEpilogueFwdINS6_IJS8_SA_S9_EEENS6_IJNS7_ILi1EEESI_SI_EEESC_SE_Li128ELb1ELb1ELb0ELb0EEENS1_19SingleTileSchedulerILb1ELb0ELb1ELi128EEEEEEEEEvNT_6ParamsE --------------------------
	.section	.nv.info._ZN7cutlass13device_kernelIN5flash19enable_sm80_to_sm89INS1_16FlashAttnFwdSm80INS1_25CollectiveMainloopFwdSm80ILi4ELi1ELb0EN4cute5tupleIJNS5_1CILi128EEENS7_ILi64EEENS7_ILi96EEEEEELi96ENS_6half_tEfNS_4arch4Sm80ELb0ELb0ELb0ELb1ELb1ELb0ELb1ELb0EEENS1_21CollectiveEpilogueFwdINS6_IJS8_SA_S9_EEENS6_IJNS7_ILi1EEESI_SI_EEESC_SE_Li128ELb1ELb1ELb0ELb0EEENS1_19SingleTileSchedulerILb1ELb0ELb1ELi128EEEEEEEEEvNT_6ParamsE,"",@"SHT_CUDA_INFO"
	.sectionflags	@""
	.align	4


	//----- nvinfo : EIATTR_CUDA_API_VERSION
	.align		4
        /*0000*/ 	.byte	0x04, 0x37
        /*0002*/ 	.short	(.L_240 - .L_239)
.L_239:
        /*0004*/ 	.word	0x00000082


	//----- nvinfo : EIATTR_KPARAM_INFO
	.align		4
.L_240:
        /*0008*/ 	.byte	0x04, 0x17
        /*000a*/ 	.short	(.L_242 - .L_241)
.L_241:
        /*000c*/ 	.word	0x00000000
        /*0010*/ 	.short	0x0000
        /*0012*/ 	.short	0x0000
        /*0014*/ 	.byte	0x00, 0xf0, 0x61, 0x10


	//----- nvinfo : EIATTR_SPARSE_MMA_MASK
	.align		4
.L_242:
        /*0018*/ 	.byte	0x03, 0x50
        /*001a*/ 	.short	0x0000


	//----- nvinfo : EIATTR_MAXREG_COUNT
	.align		4
        /*001c*/ 	.byte	0x03, 0x1b
        /*001e*/ 	.short	0x00ff


	//----- nvinfo : EIATTR_MERCURY_ISA_VERSION
	.align		4
        /*0020*/ 	.byte	0x03, 0x5f
        /*0022*/ 	.short	0x0101


	//----- nvinfo : EIATTR_VRC_CTA_INIT_COUNT
	.align		4
        /*0024*/ 	.byte	0x02, 0x4a
	.zero		1
	.zero		1


	//----- nvinfo : EIATTR_EXIT_INSTR_OFFSETS
	.align		4
        /*0028*/ 	.byte	0x04, 0x1c
        /*002a*/ 	.short	(.L_244 - .L_243)


	//   ....[0]....
.L_243:
        /*002c*/ 	.word	0x00000010


	//----- nvinfo : EIATTR_MAX_THREADS
	.align		4
.L_244:
        /*0030*/ 	.byte	0x04, 0x05
        /*0032*/ 	.short	(.L_246 - .L_245)
.L_245:
        /*0034*/ 	.word	0x00000080
        /*0038*/ 	.word	0x00000001
        /*003c*/ 	.word	0x00000001


	//----- nvinfo : EIATTR_CBANK_PARAM_SIZE
	.align		4
.L_246:
        /*0040*/ 	.byte	0x03, 0x19
        /*0042*/ 	.short	0x0418


	//----- nvinfo : EIATTR_PARAM_CBANK
	.align		4
        /*0044*/ 	.byte	0x04, 0x0a
        /*0046*/ 	.short	(.L_248 - .L_247)
	.align		4
.L_247:
        /*0048*/ 	.word	index@(.nv.constant0._ZN7cutlass13device_kernelIN5flash19enable_sm80_to_sm89INS1_16FlashAttnFwdSm80INS1_25CollectiveMainloopFwdSm80ILi4ELi1ELb0EN4cute5tupleIJNS5_1CILi128EEENS7_ILi64EEENS7_ILi96EEEEEELi96ENS_6half_tEfNS_4arch4Sm80ELb0ELb0ELb0ELb1ELb1ELb0ELb1ELb0EEENS1_21CollectiveEpilogueFwdINS6_IJS8_SA_S9_EEENS6_IJNS7_ILi1EEESI_SI_EEESC_SE_Li128ELb1ELb1ELb0ELb0EEENS1_19SingleTileSchedulerILb1ELb0ELb1ELi128EEEEEEEEEvNT_6ParamsE)
        /*004c*/ 	.short	0x0380
        /*004e*/ 	.short	0x0418


	//----- nvinfo : EIATTR_SW_WAR
	.align		4
.L_248:
        /*0050*/ 	.byte	0x04, 0x36
        /*0052*/ 	.short	(.L_250 - .L_249)
.L_249:
        /*0054*/ 	.word	0x00000008
.L_250:


//--------------------- .nv.info._ZN7cutlass13device_kernelIN5flash19enable_sm80_to_sm89INS1_16FlashAttnFwdSm80INS1_25CollectiveMainloopFwdSm80ILi4ELi1ELb0EN4cute5tupleIJNS5_1CILi128EEENS7_ILi64EEENS7_ILi96EEEEEELi96ENS_6half_tEfNS_4arch4Sm80ELb0ELb0ELb0ELb1ELb1ELb1ELb1ELb0EEENS1_21CollectiveEpilogueFwdINS6_IJS8_SA_S9_EEENS6_IJNS7_ILi1EEESI_SI_EEESC_SE_Li128ELb1ELb1ELb0ELb0EEENS1_19SingleTileSchedulerILb1ELb0ELb1ELi128EEEEEEEEEvNT_6ParamsE --------------------------
	.section	.nv.info._ZN7cutlass13device_kernelIN5flash19enable_sm80_to_sm89INS1_16FlashAttnFwdSm80INS1_25CollectiveMainloopFwdSm80ILi4ELi1ELb0EN4cute5tupleIJNS5_1CILi128EEENS7_ILi64EEENS7_ILi96EEEEEELi96ENS_6half_tEfNS_4arch4Sm80ELb0ELb0ELb0ELb1ELb1ELb1ELb1ELb0EEENS1_21CollectiveEpilogueFwdINS6_IJS8_SA_S9_EEENS6_IJNS7_ILi1EEESI_SI_EEESC_SE_Li128ELb1ELb1ELb0ELb0EEENS1_19SingleTileSchedulerILb1ELb0ELb1ELi128EEEEEEEEEvNT_6ParamsE,"",@"SHT_CUDA_INFO"
	.sectionflags	@""
	.align	4


	//----- nvinfo : EIATTR_CUDA_API_VERSION
	.align		4
        /*0000*/ 	.byte	0x04, 0x37
        /*0002*/ 	.short	(.L_252 - .L_251)
.L_251:
        /*0004*/ 	.word	0x00000082


	//----- nvinfo : EIATTR_KPARAM_INFO
	.align		4
.L_252:
        /*0008*/ 	.byte	0x04, 0x17
        /*000a*/ 	.short	(.L_254 - .L_253)
.L_253:
        /*000c*/ 	.word	0x00000000
        /*0010*/ 	.short	0x0000
        /*0012*/ 	.short	0x0000
        /*0014*/ 	.byte	0x00, 0xf0, 0x61, 0x10


	//----- nvinfo : EIATTR_SPARSE_MMA_MASK
	.align		4
.L_254:
        /*0018*/ 	.byte	0x03, 0x50
        /*001a*/ 	.short	0x0000


	//----- nvinfo : EIATTR_MAXREG_COUNT
	.align		4
        /*001c*/ 	.byte	0x03, 0x1b
        /*001e*/ 	.short	0x00ff


	//----- nvinfo : EIATTR_MERCURY_ISA_VERSION
	.align		4
        /*0020*/ 	.byte	0x03, 0x5f
        /*0022*/ 	.short	0x0101


	//----- nvinfo : EIATTR_VRC_CTA_INIT_COUNT
	.align		4
        /*0024*/ 	.byte	0x02, 0x4a
	.zero		1
	.zero		1


	//----- nvinfo : EIATTR_EXIT_INSTR_OFFSETS
	.align		4
        /*0028*/ 	.byte	0x04, 0x1c
        /*002a*/ 	.short	(.L_256 - .L_255)


	//   ....[0]....
.L_255:
        /*002c*/ 	.word	0x00000010


	//----- nvinfo : EIATTR_MAX_THREADS
	.align		4
.L_256:
        /*0030*/ 	.byte	0x04, 0x05
        /*0032*/ 	.short	(.L_258 - .L_257)
.L_257:
        /*0034*/ 	.word	0x00000080
        /*0038*/ 	.word	0x00000001
        /*003c*/ 	.word	0x00000001


	//----- nvinfo : EIATTR_CBANK_PARAM_SIZE
	.align		4
.L_258:
        /*0040*/ 	.byte	0x03, 0x19
        /*0042*/ 	.short	0x0418


	//----- nvinfo : EIATTR_PARAM_CBANK
	.align		4
        /*0044*/ 	.byte	0x04, 0x0a
        /*0046*/ 	.short	(.L_260 - .L_259)
	.align		4
.L_259:
        /*0048*/ 	.word	index@(.nv.constant0._ZN7cutlass13device_kernelIN5flash19enable_sm80_to_sm89INS1_16FlashAttnFwdSm80INS1_25CollectiveMainloopFwdSm80ILi4ELi1ELb0EN4cute5tupleIJNS5_1CILi128EEENS7_ILi64EEENS7_ILi96EEEEEELi96ENS_6half_tEfNS_4arch4Sm80ELb0ELb0ELb0ELb1ELb1ELb1ELb1ELb0EEENS1_21CollectiveEpilogueFwdINS6_IJS8_SA_S9_EEENS6_IJNS7_ILi1EEESI_SI_EEESC_SE_Li128ELb1ELb1ELb0ELb0EEENS1_19SingleTileSchedulerILb1ELb0ELb1ELi128EEEEEEEEEvNT_6ParamsE)
        /*004c*/ 	.short	0x0380
        /*004e*/ 	.short	0x0418


	//----- nvinfo : EIATTR_SW_WAR
	.align		4
.L_260:
        /*0050*/ 	.byte	0x04, 0x36
        /*0052*/ 	.short	(.L_262 - .L_261)
.L_261:
        /*0054*/ 	.word	0x00000008
.L_262:


//--------------------- .nv.info._ZN7cutlass13device_kernelIN5flash19enable_sm80_to_sm89INS1_16FlashAttnFwdSm80INS1_25CollectiveMainloopFwdSm80ILi4ELi1ELb0EN4cute5tupleIJNS5_1CILi128EEENS7_ILi48EEENS7_ILi96EEEEEELi96ENS_6half_tEfNS_4arch4Sm80ELb0ELb1ELb0ELb0ELb1ELb0ELb1ELb0EEENS1_21CollectiveEpilogueFwdINS6_IJS8_SA_S9_EEENS6_IJNS7_ILi1EEESI_SI_EEESC_SE_Li128ELb0ELb1ELb0ELb0EEENS1_19SingleTileSchedulerILb0ELb0ELb1ELi128EEEEEEEEEvNT_6ParamsE --------------------------
	.section	.nv.info._ZN7cutlass13device_kernelIN5flash19enable_sm80_to_sm89INS1_16FlashAttnFwdSm80INS1_25CollectiveMainloopFwdSm80ILi4ELi1ELb0EN4cute5tupleIJNS5_1CILi128EEENS7_ILi48EEENS7_ILi96EEEEEELi96ENS_6half_tEfNS_4arch4Sm80ELb0ELb1ELb0ELb0ELb1ELb0ELb1ELb0EEENS1_21CollectiveEpilogueFwdINS6_IJS8_SA_S9_EEENS6_IJNS7_ILi1EEESI_SI_EEESC_SE_Li128ELb0ELb1ELb0ELb0EEENS1_19SingleTileSchedulerILb0ELb0ELb1ELi128EEEEEEEEEvNT_6ParamsE,"",@"SHT_CUDA_INFO"
	.sectionflags	@""
	.align	4


	//----- nvinfo : EIATTR_CUDA_API_VERSION
	.align		4
        /*0000*/ 	.byte	0x04, 0x37
        /*0002*/ 	.short	(.L_264 - .L_263)
.L_263:
        /*0004*/ 	.word	0x00000082


	//----- nvinfo : EIATTR_KPARAM_INFO
	.align		4
.L_264:
        /*0008*/ 	.byte	0x04, 0x17
        /*000a*/ 	.short	(.L_266 - .L_265)
.L_265:
        /*000c*/ 	.word	0x00000000
        /*0010*/ 	.short	0x0000
        /*0012*/ 	.short	0x0000
        /*0014*/ 	.byte	0x00, 0xf0, 0x61, 0x10


	//----- nvinfo : EIATTR_SPARSE_MMA_MASK
	.align		4
.L_266:
        /*0018*/ 	.byte	0x03, 0x50
        /*001a*/ 	.short	0x0000


	//----- nvinfo : EIATTR_MAXREG_COUNT
	.align		4
        /*001c*/ 	.byte	0x03, 0x1b
        /*001e*/ 	.short	0x00ff


	//----- nvinfo : EIATTR_MERCURY_ISA_VERSION
	.align		4
        /*0020*/ 	.byte	0x03, 0x5f
        /*0022*/ 	.short	0x0101


	//----- nvinfo : EIATTR_VRC_CTA_INIT_COUNT
	.align		4
        /*0024*/ 	.byte	0x02, 0x4a
	.zero		1
	.zero		1


	//----- nvinfo : EIATTR_EXIT_INSTR_OFFSETS
	.align		4
        /*0028*/ 	.byte	0x04, 0x1c
        /*002a*/ 	.short	(.L_268 - .L_267)


	//   ....[0]....
.L_267:
        /*002c*/ 	.word	0x00000010


	//----- nvinfo : EIATTR_MAX_THREADS
	.align		4
.L_268:
        /*0030*/ 	.byte	0x04, 0x05
        /*0032*/ 	.short	(.L_270 - .L_269)
.L_269:
        /*0034*/ 	.word	0x00000080
        /*0038*/ 	.word	0x00000001
        /*003c*/ 	.word	0x00000001


	//----- nvinfo : EIATTR_CBANK_PARAM_SIZE
	.align		4
.L_270:
        /*0040*/ 	.byte	0x03, 0x19
        /*0042*/ 	.short	0x0418


	//----- nvinfo : EIATTR_PARAM_CBANK
	.align		4
        /*0044*/ 	.byte	0x04, 0x0a
        /*0046*/ 	.short	(.L_272 - .L_271)
	.align		4
.L_271:
        /*0048*/ 	.word	index@(.nv.constant0._ZN7cutlass13device_kernelIN5flash19enable_sm80_to_sm89INS1_16FlashAttnFwdSm80INS1_25CollectiveMainloopFwdSm80ILi4ELi1ELb0EN4cute5tupleIJNS5_1CILi128EEENS7_ILi48EEENS7_ILi96EEEEEELi96ENS_6half_tEfNS_4arch4Sm80ELb0ELb1ELb0ELb0ELb1ELb0ELb1ELb0EEENS1_21CollectiveEpilogueFwdINS6_IJS8_SA_S9_EEENS6_IJNS7_ILi1EEESI_SI_EEESC_SE_Li128ELb0ELb1ELb0ELb0EEENS1_19SingleTileSchedulerILb0ELb0ELb1ELi128EEEEEEEEEvNT_6ParamsE)
        /*004c*/ 	.short	0x0380
        /*004e*/ 	.short	0x0418


	//----- nvinfo : EIATTR_SW_WAR
	.align		4
.L_272:
        /*0050*/ 	.byte	0x04, 0x36
        /*0052*/ 	.short	(.L_274 - .L_273)
.L_273:
        /*0054*/ 	.word	0x00000008
.L_274:


//--------------------- .nv.info._ZN7cutlass13device_kernelIN5flash19enable_sm80_to_sm89INS1_16FlashAttnFwdSm80INS1_25CollectiveMainloopFwdSm80ILi4ELi1ELb0EN4cute5tupleIJNS5_1CILi128EEENS7_ILi48EEENS7_ILi96EEEEEELi96ENS_6half_tEfNS_4arch4Sm80ELb0ELb1ELb0ELb1ELb1ELb0ELb1ELb0EEENS1_21CollectiveEpilogueFwdINS6_IJS8_SA_S9_EEENS6_IJNS7_ILi1EEESI_SI_EEESC_SE_Li128ELb1ELb1ELb0ELb0EEENS1_19SingleTileSchedulerILb1ELb0ELb1ELi128EEEEEEEEEvNT_6ParamsE --------------------------
	.section	.nv.info._ZN7cutlass13device_kernelIN5flash19enable_sm80_to_sm89INS1_16FlashAttnFwdSm80INS1_25CollectiveMainloopFwdSm80ILi4ELi1ELb0EN4cute5tupleIJNS5_1CILi128EEENS7_ILi48EEENS7_ILi96EEEEEELi96ENS_6half_tEfNS_4arch4Sm80ELb0ELb1ELb0ELb1ELb1ELb0ELb1ELb0EEENS1_21CollectiveEpilogueFwdINS6_IJS8_SA_S9_EEENS6_IJNS7_ILi1EEESI_SI_EEESC_SE_Li128ELb1ELb1ELb0ELb0EEENS1_19SingleTileSchedulerILb1ELb0ELb1ELi128EEEEEEEEEvNT_6ParamsE,"",@"SHT_CUDA_INFO"
	.sectionflags	@""
	.align	4


	//----- nvinfo : EIATTR_CUDA_API_VERSION
	.align		4
        /*0000*/ 	.byte	0x04, 0x37
        /*0002*/ 	.short	(.L_276 - .L_275)
.L_275:
        /*0004*/ 	.word	0x00000082


	//----- nvinfo : EIATTR_KPARAM_INFO
	.align		4
.L_276:
        /*0008*/ 	.byte	0x04, 0x17
        /*000a*/ 	.short	(.L_278 - .L_277)
.L_277:
        /*000c*/ 	.word	0x00000000
        /*0010*/ 	.short	0x0000
        /*0012*/ 	.short	0x0000
        /*0014*/ 	.byte	0x00, 0xf0, 0x61, 0x10


	//----- nvinfo : EIATTR_SPARSE_MMA_MASK
	.align		4
.L_278:
        /*0018*/ 	.byte	0x03, 0x50
        /*001a*/ 	.short	0x0000


	//----- nvinfo : EIATTR_MAXREG_COUNT
	.align		4
        /*001c*/ 	.byte	0x03, 0x1b
        /*001e*/ 	.short	0x00ff


	//----- nvinfo : EIATTR_MERCURY_ISA_VERSION
	.align		4
        /*0020*/ 	.byte	0x03, 0x5f
        /*0022*/ 	.short	0x0101


	//----- nvinfo : EIATTR_VRC_CTA_INIT_COUNT
	.align		4
        /*0024*/ 	.byte	0x02, 0x4a
	.zero		1
	.zero		1


	//----- nvinfo : EIATTR_EXIT_INSTR_OFFSETS
	.align		4
        /*0028*/ 	.byte	0x04, 0x1c
        /*002a*/ 	.short	(.L_280 - .L_279)


	//   ....[0]....
.L_279:
        /*002c*/ 	.word	0x00000010


	//----- nvinfo : EIATTR_MAX_THREADS
	.align		4
.L_280:
        /*0030*/ 	.byte	0x04, 0x05
        /*0032*/ 	.short	(.L_282 - .L_281)
.L_281:
        /*0034*/ 	.word	0x00000080
        /*0038*/ 	.word	0x00000001
        /*003c*/ 	.word	0x00000001


	//----- nvinfo : EIATTR_CBANK_PARAM_SIZE
	.align		4
.L_282:
        /*0040*/ 	.byte	0x03, 0x19
        /*0042*/ 	.short	0x0418


	//----- nvinfo : EIATTR_PARAM_CBANK
	.align		4
        /*0044*/ 	.byte	0x04, 0x0a
        /*0046*/ 	.short	(.L_284 - .L_283)
	.align		4
.L_283:
        /*0048*/ 	.word	index@(.nv.constant0._ZN7cutlass13device_kernelIN5flash19enable_sm80_to_sm89INS1_16FlashAttnFwdSm80INS1_25CollectiveMainloopFwdSm80ILi4ELi1ELb0EN4cute5tupleIJNS5_1CILi128EEENS7_ILi48EEENS7_ILi96EEEEEELi96ENS_6half_tEfNS_4arch4Sm80ELb0ELb1ELb0ELb1ELb1ELb0ELb1ELb0EEENS1_21CollectiveEpilogueFwdINS6_IJS8_SA_S9_EEENS6_IJNS7_ILi1EEESI_SI_EEESC_SE_Li128ELb1ELb1ELb0ELb0EEENS1_19SingleTileSchedulerILb1ELb0ELb1ELi128EEEEEEEEEvNT_6ParamsE)
        /*004c*/ 	.short	0x0380
        /*004e*/ 	.short	0x0418


	//----- nvinfo : EIATTR_SW_WAR
	.align		4
.L_284:
        /*0050*/ 	.byte	0x04, 0x36
        /*0052*/ 	.short	(.L_286 - .L_285)
.L_285:
        /*0054*/ 	.word	0x00000008
.L_286:


//--------------------- .nv.info._ZN7cutlass13device_kernelIN5flash19enable_sm80_to_sm89INS1_16FlashAttnFwdSm80INS1_25CollectiveMainloopFwdSm80ILi4ELi1ELb0EN4cute5tupleIJNS5_1CILi128EEENS7_ILi48EEENS7_ILi96EEEEEELi96ENS_6half_tEfNS_4arch4Sm80ELb0ELb1ELb0ELb1ELb1ELb1ELb1ELb0EEENS1_21CollectiveEpilogueFwdINS6_IJS8_SA_S9_EEENS6_IJNS7_ILi1EEESI_SI_EEESC_SE_Li128ELb1ELb1ELb0ELb0EEENS1_19SingleTileSchedulerILb1ELb0ELb1ELi128EEEEEEEEEvNT_6ParamsE --------------------------
	.section	.nv.info._ZN7cutlass13device_kernelIN5flash19enable_sm80_to_sm89INS1_16FlashAttnFwdSm80INS1_25CollectiveMainloopFwdSm80ILi4ELi1ELb0EN4cute5tupleIJNS5_1CILi128EEENS7_ILi48EEENS7_ILi96EEEEEELi96ENS_6half_tEfNS_4arch4Sm80ELb0ELb1ELb0ELb1ELb1ELb1ELb1ELb0EEENS1_21CollectiveEpilogueFwdINS6_IJS8_SA_S9_EEENS6_IJNS7_ILi1EEESI_SI_EEESC_SE_Li128ELb1ELb1ELb0ELb0EEENS1_19SingleTileSchedulerILb1ELb0ELb1ELi128EEEEEEEEEvNT_6ParamsE,"",@"SHT_CUDA_INFO"
	.sectionflags	@""
	.align	4


	//----- nvinfo : EIATTR_CUDA_API_VERSION
	.align		4
        /*0000*/ 	.byte	0x04, 0x37
        /*0002*/ 	.short	(.L_288 - .L_287)
.L_287:
        /*0004*/ 	.word	0x00000082


	//----- nvinfo : EIATTR_KPARAM_INFO
	.align		4
.L_288:
        /*0008*/ 	.byte	0x04, 0x17
        /*000a*/ 	.short	(.L_290 - .L_289)
.L_289:
        /*000c*/ 	.word	0x00000000
        /*0010*/ 	.short	0x0000
        /*0012*/ 	.short	0x0000
        /*0014*/ 	.byte	0x00, 0xf0, 0x61, 0x10


	//----- nvinfo : EIATTR_SPARSE_MMA_MASK
	.align		4
.L_290:
        /*0018*/ 	.byte	0x03, 0x50
        /*001a*/ 	.short	0x0000


	//----- nvinfo : EIATTR_MAXREG_COUNT
	.align		4
        /*001c*/ 	.byte	0x03, 0x1b
        /*001e*/ 	.short	0x00ff


	//----- nvinfo : EIATTR_MERCURY_ISA_VERSION
	.align		4
        /*0020*/ 	.byte	0x03, 0x5f
        /*0022*/ 	.short	0x0101


	//----- nvinfo : EIATTR_VRC_CTA_INIT_COUNT
	.align		4
        /*0024*/ 	.byte	0x02, 0x4a
	.zero		1
	.zero		1


	//----- nvinfo : EIATTR_EXIT_INSTR_OFFSETS
	.align		4
        /*0028*/ 	.byte	0x04, 0x1c
        /*002a*/ 	.short	(.L_292 - .L_291)


	//   ....[0]....
.L_291:
        /*002c*/ 	.word	0x00000010


	//----- nvinfo : EIATTR_MAX_THREADS
	.align		4
.L_292:
        /*0030*/ 	.byte	0x04, 0x05
        /*0032*/ 	.short	(.L_294 - .L_293)
.L_293:
        /*0034*/ 	.word	0x00000080
        /*0038*/ 	.word	0x00000001
        /*003c*/ 	.word	0x00000001


	//----- nvinfo : EIATTR_CBANK_PARAM_SIZE
	.align		4
.L_294:
        /*0040*/ 	.byte	0x03, 0x19
        /*0042*/ 	.short	0x0418


	//----- nvinfo : EIATTR_PARAM_CBANK
	.align		4
        /*0044*/ 	.byte	0x04, 0x0a
        /*0046*/ 	.short	(.L_296 - .L_295)
	.align		4
.L_295:
        /*0048*/ 	.word	index@(.nv.constant0._ZN7cutlass13device_kernelIN5flash19enable_sm80_to_sm89INS1_16FlashAttnFwdSm80INS1_25CollectiveMainloopFwdSm80ILi4ELi1ELb0EN4cute5tupleIJNS5_1CILi128EEENS7_ILi48EEENS7_ILi96EEEEEELi96ENS_6half_tEfNS_4arch4Sm80ELb0ELb1ELb0ELb1ELb1ELb1ELb1ELb0EEENS1_21CollectiveEpilogueFwdINS6_IJS8_SA_S9_EEENS6_IJNS7_ILi1EEESI_SI_EEESC_SE_Li128ELb1ELb1ELb0ELb0EEENS1_19SingleTileSchedulerILb1ELb0ELb1ELi128EEEEEEEEEvNT_6ParamsE)
        /*004c*/ 	.short	0x0380
        /*004e*/ 	.short	0x0418


	//----- nvinfo : EIATTR_SW_WAR
	.align		4
.L_296:
        /*0050*/ 	.byte	0x04, 0x36
        /*0052*/ 	.short	(.L_298 - .L_297)
.L_297:
        /*0054*/ 	.word	0x00000008
.L_298:


//--------------------- .nv.info._ZN7cutlass13device_kernelIN5flash19enable_sm80_to_sm89INS1_16FlashAttnFwdSm80INS1_25CollectiveMainloopFwdSm80ILi4ELi1ELb0EN4cute5tupleIJNS5_1CILi128EEENS7_ILi64EEENS7_ILi96EEEEEELi96ENS_6half_tEfNS_4arch4Sm80ELb1ELb0ELb0ELb0ELb1ELb0ELb1ELb0EEENS1_21CollectiveEpilogueFwdINS6_IJS8_SA_S9_EEENS6_IJNS7_ILi1EEESI_SI_EEESC_SE_Li128ELb0ELb1ELb0ELb0EEENS1_30DynamicPersistentTileSchedulerILi128ELi128ELb0ELb1ELb0EEEEEEEEEvNT_6ParamsE --------------------------
	.section	.nv.info._ZN7cutlass13device_kernelIN5flash19enable_sm80_to_sm89INS1_16FlashAttnFwdSm80INS1_25CollectiveMainloopFwdSm80ILi4ELi1ELb0EN4cute5tupleIJNS5_1CILi128EEENS7_ILi64EEENS7_ILi96EEEEEELi96ENS_6half_tEfNS_4arch4Sm80ELb1ELb0ELb0ELb0ELb1ELb0ELb1ELb0EEENS1_21CollectiveEpilogueFwdINS6_IJS8_SA_S9_EEENS6_IJNS7_ILi1EEESI_SI_EEESC_SE_Li128ELb0ELb1ELb0ELb0EEENS1_30DynamicPersistentTileSchedulerILi128ELi128ELb0ELb1ELb0EEEEEEEEEvNT_6ParamsE,"",@"SHT_CUDA_INFO"
	.sectionflags	@""
	.align	4


	//----- nvinfo : EIATTR_CUDA_API_VERSION
	.align		4
        /*0000*/ 	.byte	0x04, 0x37
        /*0002*/ 	.short	(.L_300 - .L_299)
.L_299:
        /*0004*/ 	.word	0x00000082


	//----- nvinfo : EIATTR_KPARAM_INFO
	.align		4
.L_300:
        /*0008*/ 	.byte	0x04, 0x17
        /*000a*/ 	.short	(.L_302 - .L_301)
.L_301:
        /*000c*/ 	.word	0x00000000
        /*0010*/ 	.short	0x0000
        /*0012*/ 	.short	0x0000
        /*0014*/ 	.byte	0x00, 0xf0, 0xa1, 0x10


	//----- nvinfo : EIATTR_SPARSE_MMA_MASK
	.align		4
.L_302:
        /*0018*/ 	.byte	0x03, 0x50
        /*001a*/ 	.short	0x0000


	//----- nvinfo : EIATTR_MAXREG_COUNT
	.align		4
        /*001c*/ 	.byte	0x03, 0x1b
        /*001e*/ 	.short	0x00ff


	//----- nvinfo : EIATTR_MERCURY_ISA_VERSION
	.align		4
        /*0020*/ 	.byte	0x03, 0x5f
        /*0022*/ 	.short	0x0101


	//----- nvinfo : EIATTR_VRC_CTA_INIT_COUNT
	.align		4
        /*0024*/ 	.byte	0x02, 0x4a
	.zero		1
	.zero		1


	//----- nvinfo : EIATTR_EXIT_INSTR_OFFSETS
	.align		4
        /*0028*/ 	.byte	0x04, 0x1c
        /*002a*/ 	.short	(.L_304 - .L_303)


	//   ....[0]....
.L_303:
        /*002c*/ 	.word	0x00000010


	//----- nvinfo : EIATTR_MAX_THREADS
	.align		4
.L_304:
        /*0030*/ 	.byte	0x04, 0x05
        /*0032*/ 	.short	(.L_306 - .L_305)
.L_305:
        /*0034*/ 	.word	0x00000080
        /*0038*/ 	.word	0x00000001
        /*003c*/ 	.word	0x00000001


	//----- nvinfo : EIATTR_CBANK_PARAM_SIZE
	.align		4
.L_306:
        /*0040*/ 	.byte	0x03, 0x19
        /*0042*/ 	.short	0x0428


	//----- nvinfo : EIATTR_PARAM_CBANK
	.align		4
        /*0044*/ 	.byte	0x04, 0x0a
        /*0046*/ 	.short	(.L_308 - .L_307)
	.align		4
.L_307:
        /*0048*/ 	.word	index@(.nv.constant0._ZN7cutlass13device_kernelIN5flash19enable_sm80_to_sm89INS1_16FlashAttnFwdSm80INS1_25CollectiveMainloopFwdSm80ILi4ELi1ELb0EN4cute5tupleIJNS5_1CILi128EEENS7_ILi64EEENS7_ILi96EEEEEELi96ENS_6half_tEfNS_4arch4Sm80ELb1ELb0ELb0ELb0ELb1ELb0ELb1ELb0EEENS1_21CollectiveEpilogueFwdINS6_IJS8_SA_S9_EEENS6_IJNS7_ILi1EEESI_SI_EEESC_SE_Li128ELb0ELb1ELb0ELb0EEENS1_30DynamicPersistentTileSchedulerILi128ELi128ELb0ELb1ELb0EEEEEEEEEvNT_6ParamsE)
        /*004c*/ 	.short	0x0380
        /*004e*/ 	.short	0x0428


	//----- nvinfo : EIATTR_SW_WAR
	.align		4
.L_308:
        /*0050*/ 	.byte	0x04, 0x36
        /*0052*/ 	.short	(.L_310 - .L_309)
.L_309:
        /*0054*/ 	.word	0x00000008
.L_310:


//--------------------- .nv.info._ZN7cutlass13device_kernelIN5flash19enable_sm80_to_sm89INS1_16FlashAttnFwdSm80INS1_25CollectiveMainloopFwdSm80ILi4ELi1ELb0EN4cute5tupleIJNS5_1CILi128EEENS7_ILi64EEENS7_ILi96EEEEEELi96ENS_6half_tEfNS_4arch4Sm80ELb1ELb0ELb0ELb1ELb1ELb0ELb1ELb0EEENS1_21CollectiveEpilogueFwdINS6_IJS8_SA_S9_EEENS6_IJNS7_ILi1EEESI_SI_EEESC_SE_Li128ELb1ELb1ELb0ELb0EEENS1_19SingleTileSchedulerILb1ELb0ELb1ELi128EEEEEEEEEvNT_6ParamsE --------------------------
	.section	.nv.info._ZN7cutlass13device_kernelIN5flash19enable_sm80_to_sm89INS1_16FlashAttnFwdSm80INS1_25CollectiveMainloopFwdSm80ILi4ELi1ELb0EN4cute5tupleIJNS5_1CILi128EEENS7_ILi64EEENS7_ILi96EEEEEELi96ENS_6half_tEfNS_4arch4Sm80ELb1ELb0ELb0ELb1ELb1ELb0ELb1ELb0EEENS1_21CollectiveEpilogueFwdINS6_IJS8_SA_S9_EEENS6_IJNS7_ILi1EEESI_SI_EEESC_SE_Li128ELb1ELb1ELb0ELb0EEENS1_19SingleTileSchedulerILb1ELb0ELb1ELi128EEEEEEEEEvNT_6ParamsE,"",@"SHT_CUDA_INFO"
	.sectionflags	@""
	.align	4


	//----- nvinfo : EIATTR_CUDA_API_VERSION
	.align		4
        /*0000*/ 	.byte	0x04, 0x37
        /*0002*/ 	.short	(.L_312 - .L_311)
.L_311:
        /*0004*/ 	.word	0x00000082


	//----- nvinfo : EIATTR_KPARAM_INFO
	.align		4
.L_312:
        /*0008*/ 	.byte	0x04, 0x17
        /*000a*/ 	.short	(.L_314 - .L_313)
.L_313:
        /*000c*/ 	.word	0x00000000
        /*0010*/ 	.short	0x0000
        /*0012*/ 	.short	0x0000
        /*0014*/ 	.byte	0x00, 0xf0, 0x61, 0x10


	//----- nvinfo : EIATTR_SPARSE_MMA_MASK
	.align		4
.L_314:
        /*0018*/ 	.byte	0x03, 0x50
        /*001a*/ 	.short	0x0000


	//----- nvinfo : EIATTR_MAXREG_COUNT
	.align		4
        /*001c*/ 	.byte	0x03, 0x1b
        /*001e*/ 	.short	0x00ff


	//----- nvinfo : EIATTR_MERCURY_ISA_VERSION
	.align		4
        /*0020*/ 	.byte	0x03, 0x5f
        /*0022*/ 	.short	0x0101


	//----- nvinfo : EIATTR_VRC_CTA_INIT_COUNT
	.align		4
        /*0024*/ 	.byte	0x02, 0x4a
	.zero		1
	.zero		1


	//----- nvinfo : EIATTR_EXIT_INSTR_OFFSETS
	.align		4
        /*0028*/ 	.byte	0x04, 0x1c
        /*002a*/ 	.short	(.L_316 - .L_315)


	//   ....[0]....
.L_315:
        /*002c*/ 	.word	0x00000010


	//----- nvinfo : EIATTR_MAX_THREADS
	.align		4
.L_316:
        /*0030*/ 	.byte	0x04, 0x05
        /*0032*/ 	.short	(.L_318 - .L_317)
.L_317:
        /*0034*/ 	.word	0x00000080
        /*0038*/ 	.word	0x00000001
        /*003c*/ 	.word	0x00000001


	//----- nvinfo : EIATTR_CBANK_PARAM_SIZE
	.align		4
.L_318:
        /*0040*/ 	.byte	0x03, 0x19
        /*0042*/ 	.short	0x0418


	//----- nvinfo : EIATTR_PARAM_CBANK
	.align		4
        /*0044*/ 	.byte	0x04, 0x0a
        /*0046*/ 	.short	(.L_320 - .L_319)
	.align		4
.L_319:
        /*0048*/ 	.word	index@(.nv.constant0._ZN7cutlass13device_kernelIN5flash19enable_sm80_to_sm89INS1_16FlashAttnFwdSm80INS1_25CollectiveMainloopFwdSm80ILi4ELi1ELb0EN4cute5tupleIJNS5_1CILi128EEENS7_ILi64EEENS7_ILi96EEEEEELi96ENS_6half_tEfNS_4arch4Sm80ELb1ELb0ELb0ELb1ELb1ELb0ELb1ELb0EEENS1_21CollectiveEpilogueFwdINS6_IJS8_SA_S9_EEENS6_IJNS7_ILi1EEESI_SI_EEESC_SE_Li128ELb1ELb1ELb0ELb0EEENS1_19SingleTileSchedulerILb1ELb0ELb1ELi128EEEEEEEEEvNT_6ParamsE)
        /*004c*/ 	.short	0x0380
        /*004e*/ 	.short	0x0418


	//----- nvinfo : EIATTR_SW_WAR
	.align		4
.L_320:
        /*0050*/ 	.byte	0x04, 0x36
        /*0052*/ 	.short	(.L_322 - .L_321)
.L_321:
        /*0054*/ 	.word	0x00000008
.L_322:


//--------------------- .nv.info._ZN7cutlass13device_kernelIN5flash19enable_sm80_to_sm89INS1_16FlashAttnFwdSm80INS1_25CollectiveMainloopFwdSm80ILi4ELi1ELb0EN4cute5tupleIJNS5_1CILi128EEENS7_ILi64EEENS7_ILi96EEEEEELi96ENS_6half_tEfNS_4arch4Sm80ELb1ELb0ELb0ELb1ELb1ELb1ELb1ELb0EEENS1_21CollectiveEpilogueFwdINS6_IJS8_SA_S9_EEENS6_IJNS7_ILi1EEESI_SI_EEESC_SE_Li128ELb1ELb1ELb0ELb0EEENS1_19SingleTileSchedulerILb1ELb0ELb1ELi128EEEEEEEEEvNT_6ParamsE --------------------------
	.section	.nv.info._ZN7cutlass13device_kernelIN5flash19enable_sm80_to_sm89INS1_16FlashAttnFwdSm80INS1_25CollectiveMainloopFwdSm80ILi4ELi1ELb0EN4cute5tupleIJNS5_1CILi128EEENS7_ILi64EEENS7_ILi96EEEEEELi96ENS_6half_tEfNS_4arch4Sm80ELb1ELb0ELb0ELb1ELb1ELb1ELb1ELb0EEENS1_21CollectiveEpilogueFwdINS6_IJS8_SA_S9_EEENS6_IJNS7_ILi1EEESI_SI_EEESC_SE_Li128ELb1ELb1ELb0ELb0EEENS1_19SingleTileSchedulerILb1ELb0ELb1ELi128EEEEEEEEEvNT_6ParamsE,"",@"SHT_CUDA_INFO"
	.sectionflags	@""
	.align	4


	//----- nvinfo : EIATTR_CUDA_API_VERSION
	.align		4
        /*0000*/ 	.byte	0x04, 0x37
        /*0002*/ 	.short	(.L_324 - .L_323)
.L_323:
        /*0004*/ 	.word	0x00000082


	//----- nvinfo : EIATTR_KPARAM_INFO
	.align		4
.L_324:
        /*0008*/ 	.byte	0x04, 0x17
        /*000a*/ 	.short	(.L_326 - .L_325)
.L_325:
        /*000c*/ 	.word	0x00000000
        /*0010*/ 	.short	0x0000
        /*0012*/ 	.short	0x0000
        /*0014*/ 	.byte	0x00, 0xf0, 0x61, 0x10


	//----- nvinfo : EIATTR_SPARSE_MMA_MASK
	.align		4
.L_326:
        /*0018*/ 	.byte	0x03, 0x50
        /*001a*/ 	.short	0x0000


	//----- nvinfo : EIATTR_MAXREG_COUNT
	.align		4
        /*001c*/ 	.byte	0x03, 0x1b
        /*001e*/ 	.short	0x00ff


	//----- nvinfo : EIATTR_MERCURY_ISA_VERSION
	.align		4
        /*0020*/ 	.byte	0x03, 0x5f
        /*0022*/ 	.short	0x0101


	//----- nvinfo : EIATTR_VRC_CTA_INIT_COUNT
	.align		4
        /*0024*/ 	.byte	0x02, 0x4a
	.zero		1
	.zero		1


	//----- nvinfo : EIATTR_EXIT_INSTR_OFFSETS
	.align		4
        /*0028*/ 	.byte	0x04, 0x1c
        /*002a*/ 	.short	(.L_328 - .L_327)


	//   ....[0]....
.L_327:
        /*002c*/ 	.word	0x00000010


	//----- nvinfo : EIATTR_MAX_THREADS
	.align		4
.L_328:
        /*0030*/ 	.byte	0x04, 0x05
        /*0032*/ 	.short	(.L_330 - .L_329)
.L_329:
        /*0034*/ 	.word	0x00000080
        /*0038*/ 	.word	0x00000001
        /*003c*/ 	.word	0x00000001


	//----- nvinfo : EIATTR_CBANK_PARAM_SIZE
	.align		4
.L_330:
        /*0040*/ 	.byte	0x03, 0x19
        /*0042*/ 	.short	0x0418


	//----- nvinfo : EIATTR_PARAM_CBANK
	.align		4
        /*0044*/ 	.byte	0x04, 0x0a
        /*0046*/ 	.short	(.L_332 - .L_331)
	.align		4
.L_331:
        /*0048*/ 	.word	index@(.nv.constant0._ZN7cutlass13device_kernelIN5flash19enable_sm80_to_sm89INS1_16FlashAttnFwdSm80INS1_25CollectiveMainloopFwdSm80ILi4ELi1ELb0EN4cute5tupleIJNS5_1CILi128EEENS7_ILi64EEENS7_ILi96EEEEEELi96ENS_6half_tEfNS_4arch4Sm80ELb1ELb0ELb0ELb1ELb1ELb1ELb1ELb0EEENS1_21CollectiveEpilogueFwdINS6_IJS8_SA_S9_EEENS6_IJNS7_ILi1EEESI_SI_EEESC_SE_Li128ELb1ELb1ELb0ELb0EEENS1_19SingleTileSchedulerILb1ELb0ELb1ELi128EEEEEEEEEvNT_6ParamsE)
        /*004c*/ 	.short	0x0380
        /*004e*/ 	.short	0x0418


	//----- nvinfo : EIATTR_SW_WAR
	.align		4
.L_332:
        /*0050*/ 	.byte	0x04, 0x36
        /*0052*/ 	.short	(.L_334 - .L_333)
.L_333:
        /*0054*/ 	.word	0x00000008
.L_334:


//--------------------- .nv.callgraph             --------------------------
	.section	.nv.callgraph,"",@"SHT_CUDA_CALLGRAPH"
	.align	4
	.sectionentsize	8
	.align		4
        /*0000*/ 	.word	0x00000000
	.align		4
        /*0004*/ 	.word	0xffffffff
	.align		4
        /*0008*/ 	.word	0x00000000
	.align		4
        /*000c*/ 	.word	0xfffffffe
	.align		4
        /*0010*/ 	.word	0x00000000
	.align		4
        /*0014*/ 	.word	0xfffffffd
	.align		4
        /*0018*/ 	.word	0x00000000
	.align		4
        /*001c*/ 	.word	0xfffffffc


//--------------------- .nv.constant4             --------------------------
	.section	.nv.constant4,"a",@progbits
	.align	8
	.align		8
.nv.constant4:
        /*0000*/ 	.dword	_ZN82_INTERNAL_bb8e5333_46_flash_fwd_hdim96_fp16_paged_softcapall_sm80_cu_f3e6f9ee_37044cuda3std3__45__cpo5beginE
	.align		8
        /*0008*/ 	.dword	_ZN82_INTERNAL_bb8e5333_46_flash_fwd_hdim96_fp16_paged_softcapall_sm80_cu_f3e6f9ee_37044cuda3std3__45__cpo3endE
	.align		8
        /*0010*/ 	.dword	_ZN82_INTERNAL_bb8e5333_46_flash_fwd_hdim96_fp16_paged_softcapall_sm80_cu_f3e6f9ee_37044cuda3std3__45__cpo6cbeginE
	.align		8
        /*0018*/ 	.dword	_ZN82_INTERNAL_bb8e5333_46_flash_fwd_hdim96_fp16_paged_softcapall_sm80_cu_f3e6f9ee_37044cuda3std3__45__cpo4cendE
	.align		8
        /*0020*/ 	.dword	_ZN82_INTERNAL_bb8e5333_46_flash_fwd_hdim96_fp16_paged_softcapall_sm80_cu_f3e6f9ee_37044cuda3std3__484_GLOBAL__N__bb8e5333_46_flash_fwd_hdim96_fp16_paged_softcapall_sm80_cu_f3e6f9ee_37046ignoreE
	.align		8
        /*0028*/ 	.dword	_ZN82_INTERNAL_bb8e5333_46_flash_fwd_hdim96_fp16_paged_softcapall_sm80_cu_f3e6f9ee_37044cuda3std3__419piecewise_constructE
	.align		8
        /*0030*/ 	.dword	_ZN82_INTERNAL_bb8e5333_46_flash_fwd_hdim96_fp16_paged_softcapall_sm80_cu_f3e6f9ee_37044cuda3std3__48in_placeE
	.align		8
        /*0038*/ 	.dword	_ZN82_INTERNAL_bb8e5333_46_flash_fwd_hdim96_fp16_paged_softcapall_sm80_cu_f3e6f9ee_37044cuda3std6ranges3__45__cpo4swapE
	.align		8
        /*0040*/ 	.dword	_ZN82_INTERNAL_bb8e5333_46_flash_fwd_hdim96_fp16_paged_softcapall_sm80_cu_f3e6f9ee_37044cuda3std6ranges3__45__cpo9iter_moveE
	.align		8
        /*0048*/ 	.dword	_ZN82_INTERNAL_bb8e5333_46_flash_fwd_hdim96_fp16_paged_softcapall_sm80_cu_f3e6f9ee_37044cute7productE
	.align		8
        /*0050*/ 	.dword	_ZN82_INTERNAL_bb8e5333_46_flash_fwd_hdim96_fp16_paged_softcapall_sm80_cu_f3e6f9ee_37044cute1_E


//--------------------- .text._ZN7cutlass13device_kernelIN5flash19enable_sm80_to_sm89INS1_16FlashAttnFwdSm80INS1_25CollectiveMainloopFwdSm80ILi4ELi1ELb0EN4cute5tupleIJNS5_1CILi128EEENS7_ILi64EEENS7_ILi96EEEEEELi96ENS_6half_tEfNS_4arch4Sm80ELb0ELb0ELb1ELb0ELb1ELb0ELb1ELb0EEENS1_21CollectiveEpilogueFwdINS6_IJS8_SA_S9_EEENS6_IJNS7_ILi1EEESI_SI_EEESC_SE_Li128ELb0ELb1ELb0ELb0EEENS1_19SingleTileSchedulerILb0ELb0ELb1ELi128EEEEEEEEEvNT_6ParamsE --------------------------
	.section	.text._ZN7cutlass13device_kernelIN5flash19enable_sm80_to_sm89INS1_16FlashAttnFwdSm80INS1_25CollectiveMainloopFwdSm80ILi4ELi1ELb0EN4cute5tupleIJNS5_1CILi128EEENS7_ILi64EEENS7_ILi96EEEEEELi96ENS_6half_tEfNS_4arch4Sm80ELb0ELb0ELb1ELb0ELb1ELb0ELb1ELb0EEENS1_21CollectiveEpilogueFwdINS6_IJS8_SA_S9_EEENS6_IJNS7_ILi1EEESI_SI_EEESC_SE_Li128ELb0ELb1ELb0ELb0EEENS1_19SingleTileSchedulerILb0ELb0ELb1ELi128EEEEEEEEEvNT_6ParamsE,"ax",@progbits
	.align	128
.text._ZN7cutlass13device_kernelIN5flash19enable_sm80_to_sm89INS1_16FlashAttnFwdSm80INS1_25CollectiveMainloopFwdSm80ILi4ELi1ELb0EN4cute5tupleIJNS5_1CILi128EEENS7_ILi64EEENS7_ILi96EEEEEELi96ENS_6half_tEfNS_4arch4Sm80ELb0ELb0ELb1ELb0ELb1ELb0ELb1ELb0EEENS1_21CollectiveEpilogueFwdINS6_IJS8_SA_S9_EEENS6_IJNS7_ILi1EEESI_SI_EEESC_SE_Li128ELb0ELb1ELb0ELb0EEENS1_19SingleTileSchedulerILb0ELb0ELb1ELi128EEEEEEEEEvNT_6ParamsE:
        .type           _ZN7cutlass13device_kernelIN5flash19enable_sm80_to_sm89INS1_16FlashAttnFwdSm80INS1_25CollectiveMainloopFwdSm80ILi4ELi1ELb0EN4cute5tupleIJNS5_1CILi128EEENS7_ILi64EEENS7_ILi96EEEEEELi96ENS_6half_tEfNS_4arch4Sm80ELb0ELb0ELb1ELb0ELb1ELb0ELb1ELb0EEENS1_21CollectiveEpilogueFwdINS6_IJS8_SA_S9_EEENS6_IJNS7_ILi1EEESI_SI_EEESC_SE_Li128ELb0ELb1ELb0ELb0EEENS1_19SingleTileSchedulerILb0ELb0ELb1ELi128EEEEEEEEEvNT_6ParamsE,@function
        .size           _ZN7cutlass13device_kernelIN5flash19enable_sm80_to_sm89INS1_16FlashAttnFwdSm80INS1_25CollectiveMainloopFwdSm80ILi4ELi1ELb0EN4cute5tupleIJNS5_1CILi128EEENS7_ILi64EEENS7_ILi96EEEEEELi96ENS_6half_tEfNS_4arch4Sm80ELb0ELb0ELb1ELb0ELb1ELb0ELb1ELb0EEENS1_21CollectiveEpilogueFwdINS6_IJS8_SA_S9_EEENS6_IJNS7_ILi1EEESI_SI_EEESC_SE_Li128ELb0ELb1ELb0ELb0EEENS1_19SingleTileSchedulerILb0ELb0ELb1ELi128EEEEEEEEEvNT_6ParamsE,(.L_x_18 - _ZN7cutlass13device_kernelIN5flash19enable_sm80_to_sm89INS1_16FlashAttnFwdSm80INS1_25CollectiveMainloopFwdSm80ILi4ELi1ELb0EN4cute5tupleIJNS5_1CILi128EEENS7_ILi64EEENS7_ILi96EEEEEELi96ENS_6half_tEfNS_4arch4Sm80ELb0ELb0ELb1ELb0ELb1ELb0ELb1ELb0EEENS1_21CollectiveEpilogueFwdINS6_IJS8_SA_S9_EEENS6_IJNS7_ILi1EEESI_SI_EEESC_SE_Li128ELb0ELb1ELb0ELb0EEENS1_19SingleTileSchedulerILb0ELb0ELb1ELi128EEEEEEEEEvNT_6ParamsE)
        .other          _ZN7cutlass13device_kernelIN5flash19enable_sm80_to_sm89INS1_16FlashAttnFwdSm80INS1_25CollectiveMainloopFwdSm80ILi4ELi1ELb0EN4cute5tupleIJNS5_1CILi128EEENS7_ILi64EEENS7_ILi96EEEEEELi96ENS_6half_tEfNS_4arch4Sm80ELb0ELb0ELb1ELb0ELb1ELb0ELb1ELb0EEENS1_21CollectiveEpilogueFwdINS6_IJS8_SA_S9_EEENS6_IJNS7_ILi1EEESI_SI_EEESC_SE_Li128ELb0ELb1ELb0ELb0EEENS1_19SingleTileSchedulerILb0ELb0ELb1ELi128EEEEEEEEEvNT_6ParamsE,@"STO_CUDA_ENTRY STV_DEFAULT"
_ZN7cutlass13device_kernelIN5flash19enable_sm80_to_sm89INS1_16FlashAttnFwdSm80INS1_25CollectiveMainloopFwdSm80ILi4ELi1ELb0EN4cute5tupleIJNS5_1CILi128EEENS7_ILi64EEENS7_ILi96EEEEEELi96ENS_6half_tEfNS_4arch4Sm80ELb0ELb0ELb1ELb0ELb1ELb0ELb1ELb0EEENS1_21CollectiveEpilogueFwdINS6_IJS8_SA_S9_EEENS6_IJNS7_ILi1EEESI_SI_EEESC_SE_Li128ELb0ELb1ELb0ELb0EEENS1_19SingleTileSchedulerILb0ELb0ELb1ELi128EEEEEEEEEvNT_6ParamsE:
[----:B------:R-:W-:Y:S01]  /*0000*/  LDC R1, c[0x0][0x37c] ;  /* 0x0000df00ff017b82 */ /* 0x000fe20000000800 */
[----:B------:R-:W-:Y:S05]  /*0010*/  EXIT ;  /* 0x000000000000794d */ /* 0x000fea0003800000 */
.L_x_0:
[----:B------:R-:W-:-:S00]  /*0020*/  BRA `(.L_x_0) ;  /* 0xfffffffc00fc7947 */ /* 0x000fc0000383ffff */
[----:B------:R-:W-:-:S00]  /*0030*/  NOP ;  /* 0x0000000000007918 */ /* 0x000fc00000000000 */
        /* <DEDUP_REMOVED lines=12> */
.L_x_18:


//--------------------- .text._ZN7cutlass13device_kernelIN5flash19enable_sm80_to_sm89INS1_16FlashAttnFwdSm80INS1_25CollectiveMainloopFwdSm80ILi4ELi1ELb0EN4cute5tupleIJNS5_1CILi128EEENS7_ILi64EEENS7_ILi96EEEEEELi96ENS_6half_tEfNS_4arch4Sm80ELb0ELb0ELb1ELb1ELb1ELb0ELb1ELb0EEENS1_21CollectiveEpilogueFwdINS6_IJS8_SA_S9_EEENS6_IJNS7_ILi1EEESI_SI_EEESC_SE_Li128ELb1ELb1ELb0ELb0EEENS1_19SingleTileSchedulerILb1ELb0ELb1ELi128EEEEEEEEEvNT_6ParamsE --------------------------
	.section	.text._ZN7cutlass13device_kernelIN5flash19enable_sm80_to_sm89INS1_16FlashAttnFwdSm80INS1_25CollectiveMainloopFwdSm80ILi4ELi1ELb0EN4cute5tupleIJNS5_1CILi128EEENS7_ILi64EEENS7_ILi96EEEEEELi96ENS_6half_tEfNS_4arch4Sm80ELb0ELb0ELb1ELb1ELb1ELb0ELb1ELb0EEENS1_21CollectiveEpilogueFwdINS6_IJS8_SA_S9_EEENS6_IJNS7_ILi1EEESI_SI_EEESC_SE_Li128ELb1ELb1ELb0ELb0EEENS1_19SingleTileSchedulerILb1ELb0ELb1ELi128EEEEEEEEEvNT_6ParamsE,"ax",@progbits
	.align	128
.text._ZN7cutlass13device_kernelIN5flash19enable_sm80_to_sm89INS1_16FlashAttnFwdSm80INS1_25CollectiveMainloopFwdSm80ILi4ELi1ELb0EN4cute5tupleIJNS5_1CILi128EEENS7_ILi64EEENS7_ILi96EEEEEELi96ENS_6half_tEfNS_4arch4Sm80ELb0ELb0ELb1ELb1ELb1ELb0ELb1ELb0EEENS1_21CollectiveEpilogueFwdINS6_IJS8_SA_S9_EEENS6_IJNS7_ILi1EEESI_SI_EEESC_SE_Li128ELb1ELb1ELb0ELb0EEENS1_19SingleTileSchedulerILb1ELb0ELb1ELi128EEEEEEEEEvNT_6ParamsE:
        .type           _ZN7cutlass13device_kernelIN5flash19enable_sm80_to_sm89INS1_16FlashAttnFwdSm80INS1_25CollectiveMainloopFwdSm80ILi4ELi1ELb0EN4cute5tupleIJNS5_1CILi128EEENS7_ILi64EEENS7_ILi96EEEEEELi96ENS_6half_tEfNS_4arch4Sm80ELb0ELb0ELb1ELb1ELb1ELb0ELb1ELb0EEENS1_21CollectiveEpilogueFwdINS6_IJS8_SA_S9_EEENS6_IJNS7_ILi1EEESI_SI_EEESC_SE_Li128ELb1ELb1ELb0ELb0EEENS1_19SingleTileSchedulerILb1ELb0ELb1ELi128EEEEEEEEEvNT_6ParamsE,@function
        .size           _ZN7cutlass13device_kernelIN5flash19enable_sm80_to_sm89INS1_16FlashAttnFwdSm80INS1_25CollectiveMainloopFwdSm80ILi4ELi1ELb0EN4cute5tupleIJNS5_1CILi128EEENS7_ILi64EEENS7_ILi96EEEEEELi96ENS_6half_tEfNS_4arch4Sm80ELb0ELb0ELb1ELb1ELb1ELb0ELb1ELb0EEENS1_21CollectiveEpilogueFwdINS6_IJS8_SA_S9_EEENS6_IJNS7_ILi1EEESI_SI_EEESC_SE_Li128ELb1ELb1ELb0ELb0EEENS1_19SingleTileSchedulerILb1ELb0ELb1ELi128EEEEEEEEEvNT_6ParamsE,(.L_x_19 - _ZN7cutlass13device_kernelIN5flash19enable_sm80_to_sm89INS1_16FlashAttnFwdSm80INS1_25CollectiveMainloopFwdSm80ILi4ELi1ELb0EN4cute5tupleIJNS5_1CILi128EEENS7_ILi64EEENS7_ILi96EEEEEELi96ENS_6half_tEfNS_4arch4Sm80ELb0ELb0ELb1ELb1ELb1ELb0ELb1ELb0EEENS1_21CollectiveEpilogueFwdINS6_IJS8_SA_S9_EEENS6_IJNS7_ILi1EEESI_SI_EEESC_SE_Li128ELb1ELb1ELb0ELb0EEENS1_19SingleTileSchedulerILb1ELb0ELb1ELi128EEEEEEEEEvNT_6ParamsE)
        .other          _ZN7cutlass13device_kernelIN5flash19enable_sm80_to_sm89INS1_16FlashAttnFwdSm80INS1_25CollectiveMainloopFwdSm80ILi4ELi1ELb0EN4cute5tupleIJNS5_1CILi128EEENS7_ILi64EEENS7_ILi96EEEEEELi96ENS_6half_tEfNS_4arch4Sm80ELb0ELb0ELb1ELb1ELb1ELb0ELb1ELb0EEENS1_21CollectiveEpilogueFwdINS6_IJS8_SA_S9_EEENS6_IJNS7_ILi1EEESI_SI_EEESC_SE_Li128ELb1ELb1ELb0ELb0EEENS1_19SingleTileSchedulerILb1ELb0ELb1ELi128EEEEEEEEEvNT_6ParamsE,@"STO_CUDA_ENTRY STV_DEFAULT"
_ZN7cutlass13device_kernelIN5flash19enable_sm80_to_sm89INS1_16FlashAttnFwdSm80INS1_25CollectiveMainloopFwdSm80ILi4ELi1ELb0EN4cute5tupleIJNS5_1CILi128EEENS7_ILi64EEENS7_ILi96EEEEEELi96ENS_6half_tEfNS_4arch4Sm80ELb0ELb0ELb1ELb1ELb1ELb0ELb1ELb0EEENS1_21CollectiveEpilogueFwdINS6_IJS8_SA_S9_EEENS6_IJNS7_ILi1EEESI_SI_EEESC_SE_Li128ELb1ELb1ELb0ELb0EEENS1_19SingleTileSchedulerILb1ELb0ELb1ELi128EEEEEEEEEvNT_6ParamsE:
[----:B------:R-:W-:Y:S01]  /*0000*/  LDC R1, c[0x0][0x37c] ;  /* 0x0000df00ff017b82 */ /* 0x000fe20000000800 */
[----:B------:R-:W-:Y:S05]  /*0010*/  EXIT ;  /* 0x000000000000794d */ /* 0x000fea0003800000 */
.L_x_1:
        /* <DEDUP_REMOVED lines=14> */
.L_x_19:


//--------------------- .text._ZN7cutlass13device_kernelIN5flash19enable_sm80_to_sm89INS1_16FlashAttnFwdSm80INS1_25CollectiveMainloopFwdSm80ILi4ELi1ELb0EN4cute5tupleIJNS5_1CILi128EEENS7_ILi64EEENS7_ILi96EEEEEELi96ENS_6half_tEfNS_4arch4Sm80ELb0ELb0ELb1ELb1ELb1ELb1ELb1ELb0EEENS1_21CollectiveEpilogueFwdINS6_IJS8_SA_S9_EEENS6_IJNS7_ILi1EEESI_SI_EEESC_SE_Li128ELb1ELb1ELb0ELb0EEENS1_19SingleTileSchedulerILb1ELb0ELb1ELi128EEEEEEEEEvNT_6ParamsE --------------------------
	.section	.text._ZN7cutlass13device_kernelIN5flash19enable_sm80_to_sm89INS1_16FlashAttnFwdSm80INS1_25CollectiveMainloopFwdSm80ILi4ELi1ELb0EN4cute5tupleIJNS5_1CILi128EEENS7_ILi64EEENS7_ILi96EEEEEELi96ENS_6half_tEfNS_4arch4Sm80ELb0ELb0ELb1ELb1ELb1ELb1ELb1ELb0EEENS1_21CollectiveEpilogueFwdINS6_IJS8_SA_S9_EEENS6_IJNS7_ILi1EEESI_SI_EEESC_SE_Li128ELb1ELb1ELb0ELb0EEENS1_19SingleTileSchedulerILb1ELb0ELb1ELi128EEEEEEEEEvNT_6ParamsE,"ax",@progbits
	.align	128
.text._ZN7cutlass13device_kernelIN5flash19enable_sm80_to_sm89INS1_16FlashAttnFwdSm80INS1_25CollectiveMainloopFwdSm80ILi4ELi1ELb0EN4cute5tupleIJNS5_1CILi128EEENS7_ILi64EEENS7_ILi96EEEEEELi96ENS_6half_tEfNS_4arch4Sm80ELb0ELb0ELb1ELb1ELb1ELb1ELb1ELb0EEENS1_21CollectiveEpilogueFwdINS6_IJS8_SA_S9_EEENS6_IJNS7_ILi1EEESI_SI_EEESC_SE_Li128ELb1ELb1ELb0ELb0EEENS1_19SingleTileSchedulerILb1ELb0ELb1ELi128EEEEEEEEEvNT_6ParamsE:
        .type           _ZN7cutlass13device_kernelIN5flash19enable_sm80_to_sm89INS1_16FlashAttnFwdSm80INS1_25CollectiveMainloopFwdSm80ILi4ELi1ELb0EN4cute5tupleIJNS5_1CILi128EEENS7_ILi64EEENS7_ILi96EEEEEELi96ENS_6half_tEfNS_4arch4Sm80ELb0ELb0ELb1ELb1ELb1ELb1ELb1ELb0EEENS1_21CollectiveEpilogueFwdINS6_IJS8_SA_S9_EEENS6_IJNS7_ILi1EEESI_SI_EEESC_SE_Li128ELb1ELb1ELb0ELb0EEENS1_19SingleTileSchedulerILb1ELb0ELb1ELi128EEEEEEEEEvNT_6ParamsE,@function
        .size           _ZN7cutlass13device_kernelIN5flash19enable_sm80_to_sm89INS1_16FlashAttnFwdSm80INS1_25CollectiveMainloopFwdSm80ILi4ELi1ELb0EN4cute5tupleIJNS5_1CILi128EEENS7_ILi64EEENS7_ILi96EEEEEELi96ENS_6half_tEfNS_4arch4Sm80ELb0ELb0ELb1ELb1ELb1ELb1ELb1ELb0EEENS1_21CollectiveEpilogueFwdINS6_IJS8_SA_S9_EEENS6_IJNS7_ILi1EEESI_SI_EEESC_SE_Li128ELb1ELb1ELb0ELb0EEENS1_19SingleTileSchedulerILb1ELb0ELb1ELi128EEEEEEEEEvNT_6ParamsE,(.L_x_20 - _ZN7cutlass13device_kernelIN5flash19enable_sm80_to_sm89INS1_16FlashAttnFwdSm80INS1_25CollectiveMainloopFwdSm80ILi4ELi1ELb0EN4cute5tupleIJNS5_1CILi128EEENS7_ILi64EEENS7_ILi96EEEEEELi96ENS_6half_tEfNS_4arch4Sm80ELb0ELb0ELb1ELb1ELb1ELb1ELb1ELb0EEENS1_21CollectiveEpilogueFwdINS6_IJS8_SA_S9_EEENS6_IJNS7_ILi1EEESI_SI_EEESC_SE_Li128ELb1ELb1ELb0ELb0EEENS1_19SingleTileSchedulerILb1ELb0ELb1ELi128EEEEEEEEEvNT_6ParamsE)
        .other          _ZN7cutlass13device_kernelIN5flash19enable_sm80_to_sm89INS1_16FlashAttnFwdSm80INS1_25CollectiveMainloopFwdSm80ILi4ELi1ELb0EN4cute5tupleIJNS5_1CILi128EEENS7_ILi64EEENS7_ILi96EEEEEELi96ENS_6half_tEfNS_4arch4Sm80ELb0ELb0ELb1ELb1ELb1ELb1ELb1ELb0EEENS1_21CollectiveEpilogueFwdINS6_IJS8_SA_S9_EEENS6_IJNS7_ILi1EEESI_SI_EEESC_SE_Li128ELb1ELb1ELb0ELb0EEENS1_19SingleTileSchedulerILb1ELb0ELb1ELi128EEEEEEEEEvNT_6ParamsE,@"STO_CUDA_ENTRY STV_DEFAULT"
_ZN7cutlass13device_kernelIN5flash19enable_sm80_to_sm89INS1_16FlashAttnFwdSm80INS1_25CollectiveMainloopFwdSm80ILi4ELi1ELb0EN4cute5tupleIJNS5_1CILi128EEENS7_ILi64EEENS7_ILi96EEEEEELi96ENS_6half_tEfNS_4arch4Sm80ELb0ELb0ELb1ELb1ELb1ELb1ELb1ELb0EEENS1_21CollectiveEpilogueFwdINS6_IJS8_SA_S9_EEENS6_IJNS7_ILi1EEESI_SI_EEESC_SE_Li128ELb1ELb1ELb0ELb0EEENS1_19SingleTileSchedulerILb1ELb0ELb1ELi128EEEEEEEEEvNT_6ParamsE:
[----:B------:R-:W-:Y:S01]  /*0000*/  LDC R1, c[0x0][0x37c] ;  /* 0x0000df00ff017b82 */ /* 0x000fe20000000800 */
[----:B------:R-:W-:Y:S05]  /*0010*/  EXIT ;  /* 0x000000000000794d */ /* 0x000fea0003800000 */
.L_x_2:
        /* <DEDUP_REMOVED lines=14> */
.L_x_20:


//--------------------- .text._ZN7cutlass13device_kernelIN5flash19enable_sm80_to_sm89INS1_16FlashAttnFwdSm80INS1_25CollectiveMainloopFwdSm80ILi4ELi1ELb0EN4cute5tupleIJNS5_1CILi128EEENS7_ILi48EEENS7_ILi96EEEEEELi96ENS_6half_tEfNS_4arch4Sm80ELb0ELb1ELb1ELb0ELb1ELb0ELb1ELb0EEENS1_21CollectiveEpilogueFwdINS6_IJS8_SA_S9_EEENS6_IJNS7_ILi1EEESI_SI_EEESC_SE_Li128ELb0ELb1ELb0ELb0EEENS1_19SingleTileSchedulerILb0ELb0ELb1ELi128EEEEEEEEEvNT_6ParamsE --------------------------
	.section	.text._ZN7cutlass13device_kernelIN5flash19enable_sm80_to_sm89INS1_16FlashAttnFwdSm80INS1_25CollectiveMainloopFwdSm80ILi4ELi1ELb0EN4cute5tupleIJNS5_1CILi128EEENS7_ILi48EEENS7_ILi96EEEEEELi96ENS_6half_tEfNS_4arch4Sm80ELb0ELb1ELb1ELb0ELb1ELb0ELb1ELb0EEENS1_21CollectiveEpilogueFwdINS6_IJS8_SA_S9_EEENS6_IJNS7_ILi1EEESI_SI_EEESC_SE_Li128ELb0ELb1ELb0ELb0EEENS1_19SingleTileSchedulerILb0ELb0ELb1ELi128EEEEEEEEEvNT_6ParamsE,"ax",@progbits
	.align	128
.text._ZN7cutlass13device_kernelIN5flash19enable_sm80_to_sm89INS1_16FlashAttnFwdSm80INS1_25CollectiveMainloopFwdSm80ILi4ELi1ELb0EN4cute5tupleIJNS5_1CILi128EEENS7_ILi48EEENS7_ILi96EEEEEELi96ENS_6half_tEfNS_4arch4Sm80ELb0ELb1ELb1ELb0ELb1ELb0ELb1ELb0EEENS1_21CollectiveEpilogueFwdINS6_IJS8_SA_S9_EEENS6_IJNS7_ILi1EEESI_SI_EEESC_SE_Li128ELb0ELb1ELb0ELb0EEENS1_19SingleTileSchedulerILb0ELb0ELb1ELi128EEEEEEEEEvNT_6ParamsE:
        .type           _ZN7cutlass13device_kernelIN5flash19enable_sm80_to_sm89INS1_16FlashAttnFwdSm80INS1_25CollectiveMainloopFwdSm80ILi4ELi1ELb0EN4cute5tupleIJNS5_1CILi128EEENS7_ILi48EEENS7_ILi96EEEEEELi96ENS_6half_tEfNS_4arch4Sm80ELb0ELb1ELb1ELb0ELb1ELb0ELb1ELb0EEENS1_21CollectiveEpilogueFwdINS6_IJS8_SA_S9_EEENS6_IJNS7_ILi1EEESI_SI_EEESC_SE_Li128ELb0ELb1ELb0ELb0EEENS1_19SingleTileSchedulerILb0ELb0ELb1ELi128EEEEEEEEEvNT_6ParamsE,@function
        .size           _ZN7cutlass13device_kernelIN5flash19enable_sm80_to_sm89INS1_16FlashAttnFwdSm80INS1_25CollectiveMainloopFwdSm80ILi4ELi1ELb0EN4cute5tupleIJNS5_1CILi128EEENS7_ILi48EEENS7_ILi96EEEEEELi96ENS_6half_tEfNS_4arch4Sm80ELb0ELb1ELb1ELb0ELb1ELb0ELb1ELb0EEENS1_21CollectiveEpilogueFwdINS6_IJS8_SA_S9_EEENS6_IJNS7_ILi1EEESI_SI_EEESC_SE_Li128ELb0ELb1ELb0ELb0EEENS1_19SingleTileSchedulerILb0ELb0ELb1ELi128EEEEEEEEEvNT_6ParamsE,(.L_x_21 - _ZN7cutlass13device_kernelIN5flash19enable_sm80_to_sm89INS1_16FlashAttnFwdSm80INS1_25CollectiveMainloopFwdSm80ILi4ELi1ELb0EN4cute5tupleIJNS5_1CILi128EEENS7_ILi48EEENS7_ILi96EEEEEELi96ENS_6half_tEfNS_4arch4Sm80ELb0ELb1ELb1ELb0ELb1ELb0ELb1ELb0EEENS1_21CollectiveEpilogueFwdINS6_IJS8_SA_S9_EEENS6_IJNS7_ILi1EEESI_SI_EEESC_SE_Li128ELb0ELb1ELb0ELb0EEENS1_19SingleTileSchedulerILb0ELb0ELb1ELi128EEEEEEEEEvNT_6ParamsE)
        .other          _ZN7cutlass13device_kernelIN5flash19enable_sm80_to_sm89INS1_16FlashAttnFwdSm80INS1_25CollectiveMainloopFwdSm80ILi4ELi1ELb0EN4cute5tupleIJNS5_1CILi128EEENS7_ILi48EEENS7_ILi96EEEEEELi96ENS_6half_tEfNS_4arch4Sm80ELb0ELb1ELb1ELb0ELb1ELb0ELb1ELb0EEENS1_21CollectiveEpilogueFwdINS6_IJS8_SA_S9_EEENS6_IJNS7_ILi1EEESI_SI_EEESC_SE_Li128ELb0ELb1ELb0ELb0EEENS1_19SingleTileSchedulerILb0ELb0ELb1ELi128EEEEEEEEEvNT_6ParamsE,@"STO_CUDA_ENTRY STV_DEFAULT"
_ZN7cutlass13device_kernelIN5flash19enable_sm80_to_sm89INS1_16FlashAttnFwdSm80INS1_25CollectiveMainloopFwdSm80ILi4ELi1ELb0EN4cute5tupleIJNS5_1CILi128EEENS7_ILi48EEENS7_ILi96EEEEEELi96ENS_6half_tEfNS_4arch4Sm80ELb0ELb1ELb1ELb0ELb1ELb0ELb1ELb0EEENS1_21CollectiveEpilogueFwdINS6_IJS8_SA_S9_EEENS6_IJNS7_ILi1EEESI_SI_EEESC_SE_Li128ELb0ELb1ELb0ELb0EEENS1_19SingleTileSchedulerILb0ELb0ELb1ELi128EEEEEEEEEvNT_6ParamsE:
[----:B------:R-:W-:Y:S01]  /*0000*/  LDC R1, c[0x0][0x37c] ;  /* 0x0000df00ff017b82 */ /* 0x000fe20000000800 */
[----:B------:R-:W-:Y:S05]  /*0010*/  EXIT ;  /* 0x000000000000794d */ /* 0x000fea0003800000 */
.L_x_3:
        /* <DEDUP_REMOVED lines=14> */
.L_x_21:


//--------------------- .text._ZN7cutlass13device_kernelIN5flash19enable_sm80_to_sm89INS1_16FlashAttnFwdSm80INS1_25CollectiveMainloopFwdSm80ILi4ELi1ELb0EN4cute5tupleIJNS5_1CILi128EEENS7_ILi48EEENS7_ILi96EEEEEELi96ENS_6half_tEfNS_4arch4Sm80ELb0ELb1ELb1ELb1ELb1ELb0ELb1ELb0EEENS1_21CollectiveEpilogueFwdINS6_IJS8_SA_S9_EEENS6_IJNS7_ILi1EEESI_SI_EEESC_SE_Li128ELb1ELb1ELb0ELb0EEENS1_19SingleTileSchedulerILb1ELb0ELb1ELi128EEEEEEEEEvNT_6ParamsE --------------------------
	.section	.text._ZN7cutlass13device_kernelIN5flash19enable_sm80_to_sm89INS1_16FlashAttnFwdSm80INS1_25CollectiveMainloopFwdSm80ILi4ELi1ELb0EN4cute5tupleIJNS5_1CILi128EEENS7_ILi48EEENS7_ILi96EEEEEELi96ENS_6half_tEfNS_4arch4Sm80ELb0ELb1ELb1ELb1ELb1ELb0ELb1ELb0EEENS1_21CollectiveEpilogueFwdINS6_IJS8_SA_S9_EEENS6_IJNS7_ILi1EEESI_SI_EEESC_SE_Li128ELb1ELb1ELb0ELb0EEENS1_19SingleTileSchedulerILb1ELb0ELb1ELi128EEEEEEEEEvNT_6ParamsE,"ax",@progbits
	.align	128
.text._ZN7cutlass13device_kernelIN5flash19enable_sm80_to_sm89INS1_16FlashAttnFwdSm80INS1_25CollectiveMainloopFwdSm80ILi4ELi1ELb0EN4cute5tupleIJNS5_1CILi128EEENS7_ILi48EEENS7_ILi96EEEEEELi96ENS_6half_tEfNS_4arch4Sm80ELb0ELb1ELb1ELb1ELb1ELb0ELb1ELb0EEENS1_21CollectiveEpilogueFwdINS6_IJS8_SA_S9_EEENS6_IJNS7_ILi1EEESI_SI_EEESC_SE_Li128ELb1ELb1ELb0ELb0EEENS1_19SingleTileSchedulerILb1ELb0ELb1ELi128EEEEEEEEEvNT_6ParamsE:
        .type           _ZN7cutlass13device_kernelIN5flash19enable_sm80_to_sm89INS1_16FlashAttnFwdSm80INS1_25CollectiveMainloopFwdSm80ILi4ELi1ELb0EN4cute5tupleIJNS5_1CILi128EEENS7_ILi48EEENS7_ILi96EEEEEELi96ENS_6half_tEfNS_4arch4Sm80ELb0ELb1ELb1ELb1ELb1ELb0ELb1ELb0EEENS1_21CollectiveEpilogueFwdINS6_IJS8_SA_S9_EEENS6_IJNS7_ILi1EEESI_SI_EEESC_SE_Li128ELb1ELb1ELb0ELb0EEENS1_19SingleTileSchedulerILb1ELb0ELb1ELi128EEEEEEEEEvNT_6ParamsE,@function
        .size           _ZN7cutlass13device_kernelIN5flash19enable_sm80_to_sm89INS1_16FlashAttnFwdSm80INS1_25CollectiveMainloopFwdSm80ILi4ELi1ELb0EN4cute5tupleIJNS5_1CILi128EEENS7_ILi48EEENS7_ILi96EEEEEELi96ENS_6half_tEfNS_4arch4Sm80ELb0ELb1ELb1ELb1ELb1ELb0ELb1ELb0EEENS1_21CollectiveEpilogueFwdINS6_IJS8_SA_S9_EEENS6_IJNS7_ILi1EEESI_SI_EEESC_SE_Li128ELb1ELb1ELb0ELb0EEENS1_19SingleTileSchedulerILb1ELb0ELb1ELi128EEEEEEEEEvNT_6ParamsE,(.L_x_22 - _ZN7cutlass13device_kernelIN5flash19enable_sm80_to_sm89INS1_16FlashAttnFwdSm80INS1_25CollectiveMainloopFwdSm80ILi4ELi1ELb0EN4cute5tupleIJNS5_1CILi128EEENS7_ILi48EEENS7_ILi96EEEEEELi96ENS_6half_tEfNS_4arch4Sm80ELb0ELb1ELb1ELb1ELb1ELb0ELb1ELb0EEENS1_21CollectiveEpilogueFwdINS6_IJS8_SA_S9_EEENS6_IJNS7_ILi1EEESI_SI_EEESC_SE_Li128ELb1ELb1ELb0ELb0EEENS1_19SingleTileSchedulerILb1ELb0ELb1ELi128EEEEEEEEEvNT_6ParamsE)
        .other          _ZN7cutlass13device_kernelIN5flash19enable_sm80_to_sm89INS1_16FlashAttnFwdSm80INS1_25CollectiveMainloopFwdSm80ILi4ELi1ELb0EN4cute5tupleIJNS5_1CILi128EEENS7_ILi48EEENS7_ILi96EEEEEELi96ENS_6half_tEfNS_4arch4Sm80ELb0ELb1ELb1ELb1ELb1ELb0ELb1ELb0EEENS1_21CollectiveEpilogueFwdINS6_IJS8_SA_S9_EEENS6_IJNS7_ILi1EEESI_SI_EEESC_SE_Li128ELb1ELb1ELb0ELb0EEENS1_19SingleTileSchedulerILb1ELb0ELb1ELi128EEEEEEEEEvNT_6ParamsE,@"STO_CUDA_ENTRY STV_DEFAULT"
_ZN7cutlass13device_kernelIN5flash19enable_sm80_to_sm89INS1_16FlashAttnFwdSm80INS1_25CollectiveMainloopFwdSm80ILi4ELi1ELb0EN4cute5tupleIJNS5_1CILi128EEENS7_ILi48EEENS7_ILi96EEEEEELi96ENS_6half_tEfNS_4arch4Sm80ELb0ELb1ELb1ELb1ELb1ELb0ELb1ELb0EEENS1_21CollectiveEpilogueFwdINS6_IJS8_SA_S9_EEENS6_IJNS7_ILi1EEESI_SI_EEESC_SE_Li128ELb1ELb1ELb0ELb0EEENS1_19SingleTileSchedulerILb1ELb0ELb1ELi128EEEEEEEEEvNT_6ParamsE:
[----:B------:R-:W-:Y:S01]  /*0000*/  LDC R1, c[0x0][0x37c] ;  /* 0x0000df00ff017b82 */ /* 0x000fe20000000800 */
[----:B------:R-:W-:Y:S05]  /*0010*/  EXIT ;  /* 0x000000000000794d */ /* 0x000fea0003800000 */
.L_x_4:
        /* <DEDUP_REMOVED lines=14> */
.L_x_22:


//--------------------- .text._ZN7cutlass13device_kernelIN5flash19enable_sm80_to_sm89INS1_16FlashAttnFwdSm80INS1_25CollectiveMainloopFwdSm80ILi4ELi1ELb0EN4cute5tupleIJNS5_1CILi128EEENS7_ILi48EEENS7_ILi96EEEEEELi96ENS_6half_tEfNS_4arch4Sm80ELb0ELb1ELb1ELb1ELb1ELb1ELb1ELb0EEENS1_21CollectiveEpilogueFwdINS6_IJS8_SA_S9_EEENS6_IJNS7_ILi1EEESI_SI_EEESC_SE_Li128ELb1ELb1ELb0ELb0EEENS1_19SingleTileSchedulerILb1ELb0ELb1ELi128EEEEEEEEEvNT_6ParamsE --------------------------
	.section	.text._ZN7cutlass13device_kernelIN5flash19enable_sm80_to_sm89INS1_16FlashAttnFwdSm80INS1_25CollectiveMainloopFwdSm80ILi4ELi1ELb0EN4cute5tupleIJNS5_1CILi128EEENS7_ILi48EEENS7_ILi96EEEEEELi96ENS_6half_tEfNS_4arch4Sm80ELb0ELb1ELb1ELb1ELb1ELb1ELb1ELb0EEENS1_21CollectiveEpilogueFwdINS6_IJS8_SA_S9_EEENS6_IJNS7_ILi1EEESI_SI_EEESC_SE_Li128ELb1ELb1ELb0ELb0EEENS1_19SingleTileSchedulerILb1ELb0ELb1ELi128EEEEEEEEEvNT_6ParamsE,"ax",@progbits
	.align	128
.text._ZN7cutlass13device_kernelIN5flash19enable_sm80_to_sm89INS1_16FlashAttnFwdSm80INS1_25CollectiveMainloopFwdSm80ILi4ELi1ELb0EN4cute5tupleIJNS5_1CILi128EEENS7_ILi48EEENS7_ILi96EEEEEELi96ENS_6half_tEfNS_4arch4Sm80ELb0ELb1ELb1ELb1ELb1ELb1ELb1ELb0EEENS1_21CollectiveEpilogueFwdINS6_IJS8_SA_S9_EEENS6_IJNS7_ILi1EEESI_SI_EEESC_SE_Li128ELb1ELb1ELb0ELb0EEENS1_19SingleTileSchedulerILb1ELb0ELb1ELi128EEEEEEEEEvNT_6ParamsE:
        .type           _ZN7cutlass13device_kernelIN5flash19enable_sm80_to_sm89INS1_16FlashAttnFwdSm80INS1_25CollectiveMainloopFwdSm80ILi4ELi1ELb0EN4cute5tupleIJNS5_1CILi128EEENS7_ILi48EEENS7_ILi96EEEEEELi96ENS_6half_tEfNS_4arch4Sm80ELb0ELb1ELb1ELb1ELb1ELb1ELb1ELb0EEENS1_21CollectiveEpilogueFwdINS6_IJS8_SA_S9_EEENS6_IJNS7_ILi1EEESI_SI_EEESC_SE_Li128ELb1ELb1ELb0ELb0EEENS1_19SingleTileSchedulerILb1ELb0ELb1ELi128EEEEEEEEEvNT_6ParamsE,@function
        .size           _ZN7cutlass13device_kernelIN5flash19enable_sm80_to_sm89INS1_16FlashAttnFwdSm80INS1_25CollectiveMainloopFwdSm80ILi4ELi1ELb0EN4cute5tupleIJNS5_1CILi128EEENS7_ILi48EEENS7_ILi96EEEEEELi96ENS_6half_tEfNS_4arch4Sm80ELb0ELb1ELb1ELb1ELb1ELb1ELb1ELb0EEENS1_21CollectiveEpilogueFwdINS6_IJS8_SA_S9_EEENS6_IJNS7_ILi1EEESI_SI_EEESC_SE_Li128ELb1ELb1ELb0ELb0EEENS1_19SingleTileSchedulerILb1ELb0ELb1ELi128EEEEEEEEEvNT_6ParamsE,(.L_x_23 - _ZN7cutlass13device_kernelIN5flash19enable_sm80_to_sm89INS1_16FlashAttnFwdSm80INS1_25CollectiveMainloopFwdSm80ILi4ELi1ELb0EN4cute5tupleIJNS5_1CILi128EEENS7_ILi48EEENS7_ILi96EEEEEELi96ENS_6half_tEfNS_4arch4Sm80ELb0ELb1ELb1ELb1ELb1ELb1ELb1ELb0EEENS1_21CollectiveEpilogueFwdINS6_IJS8_SA_S9_EEENS6_IJNS7_ILi1EEESI_SI_EEESC_SE_Li128ELb1ELb1ELb0ELb0EEENS1_19SingleTileSchedulerILb1ELb0ELb1ELi128EEEEEEEEEvNT_6ParamsE)
        .other          _ZN7cutlass13device_kernelIN5flash19enable_sm80_to_sm89INS1_16FlashAttnFwdSm80INS1_25CollectiveMainloopFwdSm80ILi4ELi1ELb0EN4cute5tupleIJNS5_1CILi128EEENS7_ILi48EEENS7_ILi96EEEEEELi96ENS_6half_tEfNS_4arch4Sm80ELb0ELb1ELb1ELb1ELb1ELb1ELb1ELb0EEENS1_21CollectiveEpilogueFwdINS6_IJS8_SA_S9_EEENS6_IJNS7_ILi1EEESI_SI_EEESC_SE_Li128ELb1ELb1ELb0ELb0EEENS1_19SingleTileSchedulerILb1ELb0ELb1ELi128EEEEEEEEEvNT_6ParamsE,@"STO_CUDA_ENTRY STV_DEFAULT"
_ZN7cutlass13device_kernelIN5flash19enable_sm80_to_sm89INS1_16FlashAttnFwdSm80INS1_25CollectiveMainloopFwdSm80ILi4ELi1ELb0EN4cute5tupleIJNS5_1CILi128EEENS7_ILi48EEENS7_ILi96EEEEEELi96ENS_6half_tEfNS_4arch4Sm80ELb0ELb1ELb1ELb1ELb1ELb1ELb1ELb0EEENS1_21CollectiveEpilogueFwdINS6_IJS8_SA_S9_EEENS6_IJNS7_ILi1EEESI_SI_EEESC_SE_Li128ELb1ELb1ELb0ELb0EEENS1_19SingleTileSchedulerILb1ELb0ELb1ELi128EEEEEEEEEvNT_6ParamsE:
[----:B------:R-:W-:Y:S01]  /*0000*/  LDC R1, c[0x0][0x37c] ;  /* 0x0000df00ff017b82 */ /* 0x000fe20000000800 */
[----:B------:R-:W-:Y:S05]  /*0010*/  EXIT ;  /* 0x000000000000794d */ /* 0x000fea0003800000 */
.L_x_5:
        /* <DEDUP_REMOVED lines=14> */
.L_x_23:


//--------------------- .text._ZN7cutlass13device_kernelIN5flash19enable_sm80_to_sm89INS1_16FlashAttnFwdSm80INS1_25CollectiveMainloopFwdSm80ILi4ELi1ELb0EN4cute5tupleIJNS5_1CILi128EEENS7_ILi64EEENS7_ILi96EEEEEELi96ENS_6half_tEfNS_4arch4Sm80ELb1ELb0ELb1ELb0ELb1ELb0ELb1ELb0EEENS1_21CollectiveEpilogueFwdINS6_IJS8_SA_S9_EEENS6_IJNS7_ILi1EEESI_SI_EEESC_SE_Li128ELb0ELb1ELb0ELb0EEENS1_30DynamicPersistentTileSchedulerILi128ELi128ELb0ELb1ELb0EEEEEEEEEvNT_6ParamsE --------------------------
	.section	.text._ZN7cutlass13device_kernelIN5flash19enable_sm80_to_sm89INS1_16FlashAttnFwdSm80INS1_25CollectiveMainloopFwdSm80ILi4ELi1ELb0EN4cute5tupleIJNS5_1CILi128EEENS7_ILi64EEENS7_ILi96EEEEEELi96ENS_6half_tEfNS_4arch4Sm80ELb1ELb0ELb1ELb0ELb1ELb0ELb1ELb0EEENS1_21CollectiveEpilogueFwdINS6_IJS8_SA_S9_EEENS6_IJNS7_ILi1EEESI_SI_EEESC_SE_Li128ELb0ELb1ELb0ELb0EEENS1_30DynamicPersistentTileSchedulerILi128ELi128ELb0ELb1ELb0EEEEEEEEEvNT_6ParamsE,"ax",@progbits
	.align	128
.text._ZN7cutlass13device_kernelIN5flash19enable_sm80_to_sm89INS1_16FlashAttnFwdSm80INS1_25CollectiveMainloopFwdSm80ILi4ELi1ELb0EN4cute5tupleIJNS5_1CILi128EEENS7_ILi64EEENS7_ILi96EEEEEELi96ENS_6half_tEfNS_4arch4Sm80ELb1ELb0ELb1ELb0ELb1ELb0ELb1ELb0EEENS1_21CollectiveEpilogueFwdINS6_IJS8_SA_S9_EEENS6_IJNS7_ILi1EEESI_SI_EEESC_SE_Li128ELb0ELb1ELb0ELb0EEENS1_30DynamicPersistentTileSchedulerILi128ELi128ELb0ELb1ELb0EEEEEEEEEvNT_6ParamsE:
        .type           _ZN7cutlass13device_kernelIN5flash19enable_sm80_to_sm89INS1_16FlashAttnFwdSm80INS1_25CollectiveMainloopFwdSm80ILi4ELi1ELb0EN4cute5tupleIJNS5_1CILi128EEENS7_ILi64EEENS7_ILi96EEEEEELi96ENS_6half_tEfNS_4arch4Sm80ELb1ELb0ELb1ELb0ELb1ELb0ELb1ELb0EEENS1_21CollectiveEpilogueFwdINS6_IJS8_SA_S9_EEENS6_IJNS7_ILi1EEESI_SI_EEESC_SE_Li128ELb0ELb1ELb0ELb0EEENS1_30DynamicPersistentTileSchedulerILi128ELi128ELb0ELb1ELb0EEEEEEEEEvNT_6ParamsE,@function
        .size           _ZN7cutlass13device_kernelIN5flash19enable_sm80_to_sm89INS1_16FlashAttnFwdSm80INS1_25CollectiveMainloopFwdSm80ILi4ELi1ELb0EN4cute5tupleIJNS5_1CILi128EEENS7_ILi64EEENS7_ILi96EEEEEELi96ENS_6half_tEfNS_4arch4Sm80ELb1ELb0ELb1ELb0ELb1ELb0ELb1ELb0EEENS1_21CollectiveEpilogueFwdINS6_IJS8_SA_S9_EEENS6_IJNS7_ILi1EEESI_SI_EEESC_SE_Li128ELb0ELb1ELb0ELb0EEENS1_30DynamicPersistentTileSchedulerILi128ELi128ELb0ELb1ELb0EEEEEEEEEvNT_6ParamsE,(.L_x_24 - _ZN7cutlass13device_kernelIN5flash19enable_sm80_to_sm89INS1_16FlashAttnFwdSm80INS1_25CollectiveMainloopFwdSm80ILi4ELi1ELb0EN4cute5tupleIJNS5_1CILi128EEENS7_ILi64EEENS7_ILi96EEEEEELi96ENS_6half_tEfNS_4arch4Sm80ELb1ELb0ELb1ELb0ELb1ELb0ELb1ELb0EEENS1_21CollectiveEpilogueFwdINS6_IJS8_SA_S9_EEENS6_IJNS7_ILi1EEESI_SI_EEESC_SE_Li128ELb0ELb1ELb0ELb0EEENS1_30DynamicPersistentTileSchedulerILi128ELi128ELb0ELb1ELb0EEEEEEEEEvNT_6ParamsE)
        .other          _ZN7cutlass13device_kernelIN5flash19enable_sm80_to_sm89INS1_16FlashAttnFwdSm80INS1_25CollectiveMainloopFwdSm80ILi4ELi1ELb0EN4cute5tupleIJNS5_1CILi128EEENS7_ILi64EEENS7_ILi96EEEEEELi96ENS_6half_tEfNS_4arch4Sm80ELb1ELb0ELb1ELb0ELb1ELb0ELb1ELb0EEENS1_21CollectiveEpilogueFwdINS6_IJS8_SA_S9_EEENS6_IJNS7_ILi1EEESI_SI_EEESC_SE_Li128ELb0ELb1ELb0ELb0EEENS1_30DynamicPersistentTileSchedulerILi128ELi128ELb0ELb1ELb0EEEEEEEEEvNT_6ParamsE,@"STO_CUDA_ENTRY STV_DEFAULT"
_ZN7cutlass13device_kernelIN5flash19enable_sm80_to_sm89INS1_16FlashAttnFwdSm80INS1_25CollectiveMainloopFwdSm80ILi4ELi1ELb0EN4cute5tupleIJNS5_1CILi128EEENS7_ILi64EEENS7_ILi96EEEEEELi96ENS_6half_tEfNS_4arch4Sm80ELb1ELb0ELb1ELb0ELb1ELb0ELb1ELb0EEENS1_21CollectiveEpilogueFwdINS6_IJS8_SA_S9_EEENS6_IJNS7_ILi1EEESI_SI_EEESC_SE_Li128ELb0ELb1ELb0ELb0EEENS1_30DynamicPersistentTileSchedulerILi128ELi128ELb0ELb1ELb0EEEEEEEEEvNT_6ParamsE:
[----:B------:R-:W-:Y:S01]  /*0000*/  LDC R1, c[0x0][0x37c] ;  /* 0x0000df00ff017b82 */ /* 0x000fe20000000800 */
[----:B------:R-:W-:Y:S05]  /*0010*/  EXIT ;  /* 0x000000000000794d */ /* 0x000fea0003800000 */
.L_x_6:
        /* <DEDUP_REMOVED lines=14> */
.L_x_24:


//--------------------- .text._ZN7cutlass13device_kernelIN5flash19enable_sm80_to_sm89INS1_16FlashAttnFwdSm80INS1_25CollectiveMainloopFwdSm80ILi4ELi1ELb0EN4cute5tupleIJNS5_1CILi128EEENS7_ILi64EEENS7_ILi96EEEEEELi96ENS_6half_tEfNS_4arch4Sm80ELb1ELb0ELb1ELb1ELb1ELb0ELb1ELb0EEENS1_21CollectiveEpilogueFwdINS6_IJS8_SA_S9_EEENS6_IJNS7_ILi1EEESI_SI_EEESC_SE_Li128ELb1ELb1ELb0ELb0EEENS1_19SingleTileSchedulerILb1ELb0ELb1ELi128EEEEEEEEEvNT_6ParamsE --------------------------
	.section	.text._ZN7cutlass13device_kernelIN5flash19enable_sm80_to_sm89INS1_16FlashAttnFwdSm80INS1_25CollectiveMainloopFwdSm80ILi4ELi1ELb0EN4cute5tupleIJNS5_1CILi128EEENS7_ILi64EEENS7_ILi96EEEEEELi96ENS_6half_tEfNS_4arch4Sm80ELb1ELb0ELb1ELb1ELb1ELb0ELb1ELb0EEENS1_21CollectiveEpilogueFwdINS6_IJS8_SA_S9_EEENS6_IJNS7_ILi1EEESI_SI_EEESC_SE_Li128ELb1ELb1ELb0ELb0EEENS1_19SingleTileSchedulerILb1ELb0ELb1ELi128EEEEEEEEEvNT_6ParamsE,"ax",@progbits
	.align	128
.text._ZN7cutlass13device_kernelIN5flash19enable_sm80_to_sm89INS1_16FlashAttnFwdSm80INS1_25CollectiveMainloopFwdSm80ILi4ELi1ELb0EN4cute5tupleIJNS5_1CILi128EEENS7_ILi64EEENS7_ILi96EEEEEELi96ENS_6half_tEfNS_4arch4Sm80ELb1ELb0ELb1ELb1ELb1ELb0ELb1ELb0EEENS1_21CollectiveEpilogueFwdINS6_IJS8_SA_S9_EEENS6_IJNS7_ILi1EEESI_SI_EEESC_SE_Li128ELb1ELb1ELb0ELb0EEENS1_19SingleTileSchedulerILb1ELb0ELb1ELi128EEEEEEEEEvNT_6ParamsE:
        .type           _ZN7cutlass13device_kernelIN5flash19enable_sm80_to_sm89INS1_16FlashAttnFwdSm80INS1_25CollectiveMainloopFwdSm80ILi4ELi1ELb0EN4cute5tupleIJNS5_1CILi128EEENS7_ILi64EEENS7_ILi96EEEEEELi96ENS_6half_tEfNS_4arch4Sm80ELb1ELb0ELb1ELb1ELb1ELb0ELb1ELb0EEENS1_21CollectiveEpilogueFwdINS6_IJS8_SA_S9_EEENS6_IJNS7_ILi1EEESI_SI_EEESC_SE_Li128ELb1ELb1ELb0ELb0EEENS1_19SingleTileSchedulerILb1ELb0ELb1ELi128EEEEEEEEEvNT_6ParamsE,@function
        .size           _ZN7cutlass13device_kernelIN5flash19enable_sm80_to_sm89INS1_16FlashAttnFwdSm80INS1_25CollectiveMainloopFwdSm80ILi4ELi1ELb0EN4cute5tupleIJNS5_1CILi128EEENS7_ILi64EEENS7_ILi96EEEEEELi96ENS_6half_tEfNS_4arch4Sm80ELb1ELb0ELb1ELb1ELb1ELb0ELb1ELb0EEENS1_21CollectiveEpilogueFwdINS6_IJS8_SA_S9_EEENS6_IJNS7_ILi1EEESI_SI_EEESC_SE_Li128ELb1ELb1ELb0ELb0EEENS1_19SingleTileSchedulerILb1ELb0ELb1ELi128EEEEEEEEEvNT_6ParamsE,(.L_x_25 - _ZN7cutlass13device_kernelIN5flash19enable_sm80_to_sm89INS1_16FlashAttnFwdSm80INS1_25CollectiveMainloopFwdSm80ILi4ELi1ELb0EN4cute5tupleIJNS5_1CILi128EEENS7_ILi64EEENS7_ILi96EEEEEELi96ENS_6half_tEfNS_4arch4Sm80ELb1ELb0ELb1ELb1ELb1ELb0ELb1ELb0EEENS1_21CollectiveEpilogueFwdINS6_IJS8_SA_S9_EEENS6_IJNS7_ILi1EEESI_SI_EEESC_SE_Li128ELb1ELb1ELb0ELb0EEENS1_19SingleTileSchedulerILb1ELb0ELb1ELi128EEEEEEEEEvNT_6ParamsE)
        .other          _ZN7cutlass13device_kernelIN5flash19enable_sm80_to_sm89INS1_16FlashAttnFwdSm80INS1_25CollectiveMainloopFwdSm80ILi4ELi1ELb0EN4cute5tupleIJNS5_1CILi128EEENS7_ILi64EEENS7_ILi96EEEEEELi96ENS_6half_tEfNS_4arch4Sm80ELb1ELb0ELb1ELb1ELb1ELb0ELb1ELb0EEENS1_21CollectiveEpilogueFwdINS6_IJS8_SA_S9_EEENS6_IJNS7_ILi1EEESI_SI_EEESC_SE_Li128ELb1ELb1ELb0ELb0EEENS1_19SingleTileSchedulerILb1ELb0ELb1ELi128EEEEEEEEEvNT_6ParamsE,@"STO_CUDA_ENTRY STV_DEFAULT"
_ZN7cutlass13device_kernelIN5flash19enable_sm80_to_sm89INS1_16FlashAttnFwdSm80INS1_25CollectiveMainloopFwdSm80ILi4ELi1ELb0EN4cute5tupleIJNS5_1CILi128EEENS7_ILi64EEENS7_ILi96EEEEEELi96ENS_6half_tEfNS_4arch4Sm80ELb1ELb0ELb1ELb1ELb1ELb0ELb1ELb0EEENS1_21CollectiveEpilogueFwdINS6_IJS8_SA_S9_EEENS6_IJNS7_ILi1EEESI_SI_EEESC_SE_Li128ELb1ELb1ELb0ELb0EEENS1_19SingleTileSchedulerILb1ELb0ELb1ELi128EEEEEEEEEvNT_6ParamsE:
[----:B------:R-:W-:Y:S01]  /*0000*/  LDC R1, c[0x0][0x37c] ;  /* 0x0000df00ff017b82 */ /* 0x000fe20000000800 */
[----:B------:R-:W-:Y:S05]  /*0010*/  EXIT ;  /* 0x000000000000794d */ /* 0x000fea0003800000 */
.L_x_7:
        /* <DEDUP_REMOVED lines=14> */
.L_x_25:


//--------------------- .text._ZN7cutlass13device_kernelIN5flash19enable_sm80_to_sm89INS1_16FlashAttnFwdSm80INS1_25CollectiveMainloopFwdSm80ILi4ELi1ELb0EN4cute5tupleIJNS5_1CILi128EEENS7_ILi64EEENS7_ILi96EEEEEELi96ENS_6half_tEfNS_4arch4Sm80ELb1ELb0ELb1ELb1ELb1ELb1ELb1ELb0EEENS1_21CollectiveEpilogueFwdINS6_IJS8_SA_S9_EEENS6_IJNS7_ILi1EEESI_SI_EEESC_SE_Li128ELb1ELb1ELb0ELb0EEENS1_19SingleTileSchedulerILb1ELb0ELb1ELi128EEEEEEEEEvNT_6ParamsE --------------------------
	.section	.text._ZN7cutlass13device_kernelIN5flash19enable_sm80_to_sm89INS1_16FlashAttnFwdSm80INS1_25CollectiveMainloopFwdSm80ILi4ELi1ELb0EN4cute5tupleIJNS5_1CILi128EEENS7_ILi64EEENS7_ILi96EEEEEELi96ENS_6half_tEfNS_4arch4Sm80ELb1ELb0ELb1ELb1ELb1ELb1ELb1ELb0EEENS1_21CollectiveEpilogueFwdINS6_IJS8_SA_S9_EEENS6_IJNS7_ILi1EEESI_SI_EEESC_SE_Li128ELb1ELb1ELb0ELb0EEENS1_19SingleTileSchedulerILb1ELb0ELb1ELi128EEEEEEEEEvNT_6ParamsE,"ax",@progbits
	.align	128
.text._ZN7cutlass13device_kernelIN5flash19enable_sm80_to_sm89INS1_16FlashAttnFwdSm80INS1_25CollectiveMainloopFwdSm80ILi4ELi1ELb0EN4cute5tupleIJNS5_1CILi128EEENS7_ILi64EEENS7_ILi96EEEEEELi96ENS_6half_tEfNS_4arch4Sm80ELb1ELb0ELb1ELb1ELb1ELb1ELb1ELb0EEENS1_21CollectiveEpilogueFwdINS6_IJS8_SA_S9_EEENS6_IJNS7_ILi1EEESI_SI_EEESC_SE_Li128ELb1ELb1ELb0ELb0EEENS1_19SingleTileSchedulerILb1ELb0ELb1ELi128EEEEEEEEEvNT_6ParamsE:
        .type           _ZN7cutlass13device_kernelIN5flash19enable_sm80_to_sm89INS1_16FlashAttnFwdSm80INS1_25CollectiveMainloopFwdSm80ILi4ELi1ELb0EN4cute5tupleIJNS5_1CILi128EEENS7_ILi64EEENS7_ILi96EEEEEELi96ENS_6half_tEfNS_4arch4Sm80ELb1ELb0ELb1ELb1ELb1ELb1ELb1ELb0EEENS1_21CollectiveEpilogueFwdINS6_IJS8_SA_S9_EEENS6_IJNS7_ILi1EEESI_SI_EEESC_SE_Li128ELb1ELb1ELb0ELb0EEENS1_19SingleTileSchedulerILb1ELb0ELb1ELi128EEEEEEEEEvNT_6ParamsE,@function
        .size           _ZN7cutlass13device_kernelIN5flash19enable_sm80_to_sm89INS1_16FlashAttnFwdSm80INS1_25CollectiveMainloopFwdSm80ILi4ELi1ELb0EN4cute5tupleIJNS5_1CILi128EEENS7_ILi64EEENS7_ILi96EEEEEELi96ENS_6half_tEfNS_4arch4Sm80ELb1ELb0ELb1ELb1ELb1ELb1ELb1ELb0EEENS1_21CollectiveEpilogueFwdINS6_IJS8_SA_S9_EEENS6_IJNS7_ILi1EEESI_SI_EEESC_SE_Li128ELb1ELb1ELb0ELb0EEENS1_19SingleTileSchedulerILb1ELb0ELb1ELi128EEEEEEEEEvNT_6ParamsE,(.L_x_26 - _ZN7cutlass13device_kernelIN5flash19enable_sm80_to_sm89INS1_16FlashAttnFwdSm80INS1_25CollectiveMainloopFwdSm80ILi4ELi1ELb0EN4cute5tupleIJNS5_1CILi128EEENS7_ILi64EEENS7_ILi96EEEEEELi96ENS_6half_tEfNS_4arch4Sm80ELb1ELb0ELb1ELb1ELb1ELb1ELb1ELb0EEENS1_21CollectiveEpilogueFwdINS6_IJS8_SA_S9_EEENS6_IJNS7_ILi1EEESI_SI_EEESC_SE_Li128ELb1ELb1ELb0ELb0EEENS1_19SingleTileSchedulerILb1ELb0ELb1ELi128EEEEEEEEEvNT_6ParamsE)
        .other          _ZN7cutlass13device_kernelIN5flash19enable_sm80_to_sm89INS1_16FlashAttnFwdSm80INS1_25CollectiveMainloopFwdSm80ILi4ELi1ELb0EN4cute5tupleIJNS5_1CILi128EEENS7_ILi64EEENS7_ILi96EEEEEELi96ENS_6half_tEfNS_4arch4Sm80ELb1ELb0ELb1ELb1ELb1ELb1ELb1ELb0EEENS1_21CollectiveEpilogueFwdINS6_IJS8_SA_S9_EEENS6_IJNS7_ILi1EEESI_SI_EEESC_SE_Li128ELb1ELb1ELb0ELb0EEENS1_19SingleTileSchedulerILb1ELb0ELb1ELi128EEEEEEEEEvNT_6ParamsE,@"STO_CUDA_ENTRY STV_DEFAULT"
_ZN7cutlass13device_kernelIN5flash19enable_sm80_to_sm89INS1_16FlashAttnFwdSm80INS1_25CollectiveMainloopFwdSm80ILi4ELi1ELb0EN4cute5tupleIJNS5_1CILi128EEENS7_ILi64EEENS7_ILi96EEEEEELi96ENS_6half_tEfNS_4arch4Sm80ELb1ELb0ELb1ELb1ELb1ELb1ELb1ELb0EEENS1_21CollectiveEpilogueFwdINS6_IJS8_SA_S9_EEENS6_IJNS7_ILi1EEESI_SI_EEESC_SE_Li128ELb1ELb1ELb0ELb0EEENS1_19SingleTileSchedulerILb1ELb0ELb1ELi128EEEEEEEEEvNT_6ParamsE:
[----:B------:R-:W-:Y:S01]  /*0000*/  LDC R1, c[0x0][0x37c] ;  /* 0x0000df00ff017b82 */ /* 0x000fe20000000800 */
[----:B------:R-:W-:Y:S05]  /*0010*/  EXIT ;  /* 0x000000000000794d */ /* 0x000fea0003800000 */
.L_x_8:
        /* <DEDUP_REMOVED lines=14> */
.L_x_26:


//--------------------- .text._ZN7cutlass13device_kernelIN5flash19enable_sm80_to_sm89INS1_16FlashAttnFwdSm80INS1_25CollectiveMainloopFwdSm80ILi4ELi1ELb0EN4cute5tupleIJNS5_1CILi128EEENS7_ILi64EEENS7_ILi96EEEEEELi96ENS_6half_tEfNS_4arch4Sm80ELb0ELb0ELb0ELb0ELb1ELb0ELb1ELb0EEENS1_21CollectiveEpilogueFwdINS6_IJS8_SA_S9_EEENS6_IJNS7_ILi1EEESI_SI_EEESC_SE_Li128ELb0ELb1ELb0ELb0EEENS1_19SingleTileSchedulerILb0ELb0ELb1ELi128EEEEEEEEEvNT_6ParamsE --------------------------
	.section	.text._ZN7cutlass13device_kernelIN5flash19enable_sm80_to_sm89INS1_16FlashAttnFwdSm80INS1_25CollectiveMainloopFwdSm80ILi4ELi1ELb0EN4cute5tupleIJNS5_1CILi128EEENS7_ILi64EEENS7_ILi96EEEEEELi96ENS_6half_tEfNS_4arch4Sm80ELb0ELb0ELb0ELb0ELb1ELb0ELb1ELb0EEENS1_21CollectiveEpilogueFwdINS6_IJS8_SA_S9_EEENS6_IJNS7_ILi1EEESI_SI_EEESC_SE_Li128ELb0ELb1ELb0ELb0EEENS1_19SingleTileSchedulerILb0ELb0ELb1ELi128EEEEEEEEEvNT_6ParamsE,"ax",@progbits
	.align	128
.text._ZN7cutlass13device_kernelIN5flash19enable_sm80_to_sm89INS1_16FlashAttnFwdSm80INS1_25CollectiveMainloopFwdSm80ILi4ELi1ELb0EN4cute5tupleIJNS5_1CILi128EEENS7_ILi64EEENS7_ILi96EEEEEELi96ENS_6half_tEfNS_4arch4Sm80ELb0ELb0ELb0ELb0ELb1ELb0ELb1ELb0EEENS1_21CollectiveEpilogueFwdINS6_IJS8_SA_S9_EEENS6_IJNS7_ILi1EEESI_SI_EEESC_SE_Li128ELb0ELb1ELb0ELb0EEENS1_19SingleTileSchedulerILb0ELb0ELb1ELi128EEEEEEEEEvNT_6ParamsE:
        .type           _ZN7cutlass13device_kernelIN5flash19enable_sm80_to_sm89INS1_16FlashAttnFwdSm80INS1_25CollectiveMainloopFwdSm80ILi4ELi1ELb0EN4cute5tupleIJNS5_1CILi128EEENS7_ILi64EEENS7_ILi96EEEEEELi96ENS_6half_tEfNS_4arch4Sm80ELb0ELb0ELb0ELb0ELb1ELb0ELb1ELb0EEENS1_21CollectiveEpilogueFwdINS6_IJS8_SA_S9_EEENS6_IJNS7_ILi1EEESI_SI_EEESC_SE_Li128ELb0ELb1ELb0ELb0EEENS1_19SingleTileSchedulerILb0ELb0ELb1ELi128EEEEEEEEEvNT_6ParamsE,@function
        .size           _ZN7cutlass13device_kernelIN5flash19enable_sm80_to_sm89INS1_16FlashAttnFwdSm80INS1_25CollectiveMainloopFwdSm80ILi4ELi1ELb0EN4cute5tupleIJNS5_1CILi128EEENS7_ILi64EEENS7_ILi96EEEEEELi96ENS_6half_tEfNS_4arch4Sm80ELb0ELb0ELb0ELb0ELb1ELb0ELb1ELb0EEENS1_21CollectiveEpilogueFwdINS6_IJS8_SA_S9_EEENS6_IJNS7_ILi1EEESI_SI_EEESC_SE_Li128ELb0ELb1ELb0ELb0EEENS1_19SingleTileSchedulerILb0ELb0ELb1ELi128EEEEEEEEEvNT_6ParamsE,(.L_x_27 - _ZN7cutlass13device_kernelIN5flash19enable_sm80_to_sm89INS1_16FlashAttnFwdSm80INS1_25CollectiveMainloopFwdSm80ILi4ELi1ELb0EN4cute5tupleIJNS5_1CILi128EEENS7_ILi64EEENS7_ILi96EEEEEELi96ENS_6half_tEfNS_4arch4Sm80ELb0ELb0ELb0ELb0ELb1ELb0ELb1ELb0EEENS1_21CollectiveEpilogueFwdINS6_IJS8_SA_S9_EEENS6_IJNS7_ILi1EEESI_SI_EEESC_SE_Li128ELb0ELb1ELb0ELb0EEENS1_19SingleTileSchedulerILb0ELb0ELb1ELi128EEEEEEEEEvNT_6ParamsE)
        .other          _ZN7cutlass13device_kernelIN5flash19enable_sm80_to_sm89INS1_16FlashAttnFwdSm80INS1_25CollectiveMainloopFwdSm80ILi4ELi1ELb0EN4cute5tupleIJNS5_1CILi128EEENS7_ILi64EEENS7_ILi96EEEEEELi96ENS_6half_tEfNS_4arch4Sm80ELb0ELb0ELb0ELb0ELb1ELb0ELb1ELb0EEENS1_21CollectiveEpilogueFwdINS6_IJS8_SA_S9_EEENS6_IJNS7_ILi1EEESI_SI_EEESC_SE_Li128ELb0ELb1ELb0ELb0EEENS1_19SingleTileSchedulerILb0ELb0ELb1ELi128EEEEEEEEEvNT_6ParamsE,@"STO_CUDA_ENTRY STV_DEFAULT"
_ZN7cutlass13device_kernelIN5flash19enable_sm80_to_sm89INS1_16FlashAttnFwdSm80INS1_25CollectiveMainloopFwdSm80ILi4ELi1ELb0EN4cute5tupleIJNS5_1CILi128EEENS7_ILi64EEENS7_ILi96EEEEEELi96ENS_6half_tEfNS_4arch4Sm80ELb0ELb0ELb0ELb0ELb1ELb0ELb1ELb0EEENS1_21CollectiveEpilogueFwdINS6_IJS8_SA_S9_EEENS6_IJNS7_ILi1EEESI_SI_EEESC_SE_Li128ELb0ELb1ELb0ELb0EEENS1_19SingleTileSchedulerILb0ELb0ELb1ELi128EEEEEEEEEvNT_6ParamsE:
[----:B------:R-:W-:Y:S01]  /*0000*/  LDC R1, c[0x0][0x37c] ;  /* 0x0000df00ff017b82 */ /* 0x000fe20000000800 */
[----:B------:R-:W-:Y:S05]  /*0010*/  EXIT ;  /* 0x000000000000794d */ /* 0x000fea0003800000 */
.L_x_9:
        /* <DEDUP_REMOVED lines=14> */
.L_x_27:


//--------------------- .text._ZN7cutlass13device_kernelIN5flash19enable_sm80_to_sm89INS1_16FlashAttnFwdSm80INS1_25CollectiveMainloopFwdSm80ILi4ELi1ELb0EN4cute5tupleIJNS5_1CILi128EEENS7_ILi64EEENS7_ILi96EEEEEELi96ENS_6half_tEfNS_4arch4Sm80ELb0ELb0ELb0ELb1ELb1ELb0ELb1ELb0EEENS1_21CollectiveEpilogueFwdINS6_IJS8_SA_S9_EEENS6_IJNS7_ILi1EEESI_SI_EEESC_SE_Li128ELb1ELb1ELb0ELb0EEENS1_19SingleTileSchedulerILb1ELb0ELb1ELi128EEEEEEEEEvNT_6ParamsE --------------------------
	.section	.text._ZN7cutlass13device_kernelIN5flash19enable_sm80_to_sm89INS1_16FlashAttnFwdSm80INS1_25CollectiveMainloopFwdSm80ILi4ELi1ELb0EN4cute5tupleIJNS5_1CILi128EEENS7_ILi64EEENS7_ILi96EEEEEELi96ENS_6half_tEfNS_4arch4Sm80ELb0ELb0ELb0ELb1ELb1ELb0ELb1ELb0EEENS1_21CollectiveEpilogueFwdINS6_IJS8_SA_S9_EEENS6_IJNS7_ILi1EEESI_SI_EEESC_SE_Li128ELb1ELb1ELb0ELb0EEENS1_19SingleTileSchedulerILb1ELb0ELb1ELi128EEEEEEEEEvNT_6ParamsE,"ax",@progbits
	.align	128
.text._ZN7cutlass13device_kernelIN5flash19enable_sm80_to_sm89INS1_16FlashAttnFwdSm80INS1_25CollectiveMainloopFwdSm80ILi4ELi1ELb0EN4cute5tupleIJNS5_1CILi128EEENS7_ILi64EEENS7_ILi96EEEEEELi96ENS_6half_tEfNS_4arch4Sm80ELb0ELb0ELb0ELb1ELb1ELb0ELb1ELb0EEENS1_21CollectiveEpilogueFwdINS6_IJS8_SA_S9_EEENS6_IJNS7_ILi1EEESI_SI_EEESC_SE_Li128ELb1ELb1ELb0ELb0EEENS1_19SingleTileSchedulerILb1ELb0ELb1ELi128EEEEEEEEEvNT_6ParamsE:
        .type           _ZN7cutlass13device_kernelIN5flash19enable_sm80_to_sm89INS1_16FlashAttnFwdSm80INS1_25CollectiveMainloopFwdSm80ILi4ELi1ELb0EN4cute5tupleIJNS5_1CILi128EEENS7_ILi64EEENS7_ILi96EEEEEELi96ENS_6half_tEfNS_4arch4Sm80ELb0ELb0ELb0ELb1ELb1ELb0ELb1ELb0EEENS1_21CollectiveEpilogueFwdINS6_IJS8_SA_S9_EEENS6_IJNS7_ILi1EEESI_SI_EEESC_SE_Li128ELb1ELb1ELb0ELb0EEENS1_19SingleTileSchedulerILb1ELb0ELb1ELi128EEEEEEEEEvNT_6ParamsE,@function
        .size           _ZN7cutlass13device_kernelIN5flash19enable_sm80_to_sm89INS1_16FlashAttnFwdSm80INS1_25CollectiveMainloopFwdSm80ILi4ELi1ELb0EN4cute5tupleIJNS5_1CILi128EEENS7_ILi64EEENS7_ILi96EEEEEELi96ENS_6half_tEfNS_4arch4Sm80ELb0ELb0ELb0ELb1ELb1ELb0ELb1ELb0EEENS1_21CollectiveEpilogueFwdINS6_IJS8_SA_S9_EEENS6_IJNS7_ILi1EEESI_SI_EEESC_SE_Li128ELb1ELb1ELb0ELb0EEENS1_19SingleTileSchedulerILb1ELb0ELb1ELi128EEEEEEEEEvNT_6ParamsE,(.L_x_28 - _ZN7cutlass13device_kernelIN5flash19enable_sm80_to_sm89INS1_16FlashAttnFwdSm80INS1_25CollectiveMainloopFwdSm80ILi4ELi1ELb0EN4cute5tupleIJNS5_1CILi128EEENS7_ILi64EEENS7_ILi96EEEEEELi96ENS_6half_tEfNS_4arch4Sm80ELb0ELb0ELb0ELb1ELb1ELb0ELb1ELb0EEENS1_21CollectiveEpilogueFwdINS6_IJS8_SA_S9_EEENS6_IJNS7_ILi1EEESI_SI_EEESC_SE_Li128ELb1ELb1ELb0ELb0EEENS1_19SingleTileSchedulerILb1ELb0ELb1ELi128EEEEEEEEEvNT_6ParamsE)
        .other          _ZN7cutlass13device_kernelIN5flash19enable_sm80_to_sm89INS1_16FlashAttnFwdSm80INS1_25CollectiveMainloopFwdSm80ILi4ELi1ELb0EN4cute5tupleIJNS5_1CILi128EEENS7_ILi64EEENS7_ILi96EEEEEELi96ENS_6half_tEfNS_4arch4Sm80ELb0ELb0ELb0ELb1ELb1ELb0ELb1ELb0EEENS1_21CollectiveEpilogueFwdINS6_IJS8_SA_S9_EEENS6_IJNS7_ILi1EEESI_SI_EEESC_SE_Li128ELb1ELb1ELb0ELb0EEENS1_19SingleTileSchedulerILb1ELb0ELb1ELi128EEEEEEEEEvNT_6ParamsE,@"STO_CUDA_ENTRY STV_DEFAULT"
_ZN7cutlass13device_kernelIN5flash19enable_sm80_to_sm89INS1_16FlashAttnFwdSm80INS1_25CollectiveMainloopFwdSm80ILi4ELi1ELb0EN4cute5tupleIJNS5_1CILi128EEENS7_ILi64EEENS7_ILi96EEEEEELi96ENS_6half_tEfNS_4arch4Sm80ELb0ELb0ELb0ELb1ELb1ELb0ELb1ELb0EEENS1_21CollectiveEpilogueFwdINS6_IJS8_SA_S9_EEENS6_IJNS7_ILi1EEESI_SI_EEESC_SE_Li128ELb1ELb1ELb0ELb0EEENS1_19SingleTileSchedulerILb1ELb0ELb1ELi128EEEEEEEEEvNT_6ParamsE:
[----:B------:R-:W-:Y:S01]  /*0000*/  LDC R1, c[0x0][0x37c] ;  /* 0x0000df00ff017b82 */ /* 0x000fe20000000800 */
[----:B------:R-:W-:Y:S05]  /*0010*/  EXIT ;  /* 0x000000000000794d */ /* 0x000fea0003800000 */
.L_x_10:
        /* <DEDUP_REMOVED lines=14> */
.L_x_28:


//--------------------- .text._ZN7cutlass13device_kernelIN5flash19enable_sm80_to_sm89INS1_16FlashAttnFwdSm80INS1_25CollectiveMainloopFwdSm80ILi4ELi1ELb0EN4cute5tupleIJNS5_1CILi128EEENS7_ILi64EEENS7_ILi96EEEEEELi96ENS_6half_tEfNS_4arch4Sm80ELb0ELb0ELb0ELb1ELb1ELb1ELb1ELb0EEENS1_21CollectiveEpilogueFwdINS6_IJS8_SA_S9_EEENS6_IJNS7_ILi1EEESI_SI_EEESC_SE_Li128ELb1ELb1ELb0ELb0EEENS1_19SingleTileSchedulerILb1ELb0ELb1ELi128EEEEEEEEEvNT_6ParamsE --------------------------
	.section	.text._ZN7cutlass13device_kernelIN5flash19enable_sm80_to_sm89INS1_16FlashAttnFwdSm80INS1_25CollectiveMainloopFwdSm80ILi4ELi1ELb0EN4cute5tupleIJNS5_1CILi128EEENS7_ILi64EEENS7_ILi96EEEEEELi96ENS_6half_tEfNS_4arch4Sm80ELb0ELb0ELb0ELb1ELb1ELb1ELb1ELb0EEENS1_21CollectiveEpilogueFwdINS6_IJS8_SA_S9_EEENS6_IJNS7_ILi1EEESI_SI_EEESC_SE_Li128ELb1ELb1ELb0ELb0EEENS1_19SingleTileSchedulerILb1ELb0ELb1ELi128EEEEEEEEEvNT_6ParamsE,"ax",@progbits
	.align	128
.text._ZN7cutlass13device_kernelIN5flash19enable_sm80_to_sm89INS1_16FlashAttnFwdSm80INS1_25CollectiveMainloopFwdSm80ILi4ELi1ELb0EN4cute5tupleIJNS5_1CILi128EEENS7_ILi64EEENS7_ILi96EEEEEELi96ENS_6half_tEfNS_4arch4Sm80ELb0ELb0ELb0ELb1ELb1ELb1ELb1ELb0EEENS1_21CollectiveEpilogueFwdINS6_IJS8_SA_S9_EEENS6_IJNS7_ILi1EEESI_SI_EEESC_SE_Li128ELb1ELb1ELb0ELb0EEENS1_19SingleTileSchedulerILb1ELb0ELb1ELi128EEEEEEEEEvNT_6ParamsE:
        .type           _ZN7cutlass13device_kernelIN5flash19enable_sm80_to_sm89INS1_16FlashAttnFwdSm80INS1_25CollectiveMainloopFwdSm80ILi4ELi1ELb0EN4cute5tupleIJNS5_1CILi128EEENS7_ILi64EEENS7_ILi96EEEEEELi96ENS_6half_tEfNS_4arch4Sm80ELb0ELb0ELb0ELb1ELb1ELb1ELb1ELb0EEENS1_21CollectiveEpilogueFwdINS6_IJS8_SA_S9_EEENS6_IJNS7_ILi1EEESI_SI_EEESC_SE_Li128ELb1ELb1ELb0ELb0EEENS1_19SingleTileSchedulerILb1ELb0ELb1ELi128EEEEEEEEEvNT_6ParamsE,@function
        .size           _ZN7cutlass13device_kernelIN5flash19enable_sm80_to_sm89INS1_16FlashAttnFwdSm80INS1_25CollectiveMainloopFwdSm80ILi4ELi1ELb0EN4cute5tupleIJNS5_1CILi128EEENS7_ILi64EEENS7_ILi96EEEEEELi96ENS_6half_tEfNS_4arch4Sm80ELb0ELb0ELb0ELb1ELb1ELb1ELb1ELb0EEENS1_21CollectiveEpilogueFwdINS6_IJS8_SA_S9_EEENS6_IJNS7_ILi1EEESI_SI_EEESC_SE_Li128ELb1ELb1ELb0ELb0EEENS1_19SingleTileSchedulerILb1ELb0ELb1ELi128EEEEEEEEEvNT_6ParamsE,(.L_x_29 - _ZN7cutlass13device_kernelIN5flash19enable_sm80_to_sm89INS1_16FlashAttnFwdSm80INS1_25CollectiveMainloopFwdSm80ILi4ELi1ELb0EN4cute5tupleIJNS5_1CILi128EEENS7_ILi64EEENS7_ILi96EEEEEELi96ENS_6half_tEfNS_4arch4Sm80ELb0ELb0ELb0ELb1ELb1ELb1ELb1ELb0EEENS1_21CollectiveEpilogueFwdINS6_IJS8_SA_S9_EEENS6_IJNS7_ILi1EEESI_SI_EEESC_SE_Li128ELb1ELb1ELb0ELb0EEENS1_19SingleTileSchedulerILb1ELb0ELb1ELi128EEEEEEEEEvNT_6ParamsE)
        .other          _ZN7cutlass13device_kernelIN5flash19enable_sm80_to_sm89INS1_16FlashAttnFwdSm80INS1_25CollectiveMainloopFwdSm80ILi4ELi1ELb0EN4cute5tupleIJNS5_1CILi128EEENS7_ILi64EEENS7_ILi96EEEEEELi96ENS_6half_tEfNS_4arch4Sm80ELb0ELb0ELb0ELb1ELb1ELb1ELb1ELb0EEENS1_21CollectiveEpilogueFwdINS6_IJS8_SA_S9_EEENS6_IJNS7_ILi1EEESI_SI_EEESC_SE_Li128ELb1ELb1ELb0ELb0EEENS1_19SingleTileSchedulerILb1ELb0ELb1ELi128EEEEEEEEEvNT_6ParamsE,@"STO_CUDA_ENTRY STV_DEFAULT"
_ZN7cutlass13device_kernelIN5flash19enable_sm80_to_sm89INS1_16FlashAttnFwdSm80INS1_25CollectiveMainloopFwdSm80ILi4ELi1ELb0EN4cute5tupleIJNS5_1CILi128EEENS7_ILi64EEENS7_ILi96EEEEEELi96ENS_6half_tEfNS_4arch4Sm80ELb0ELb0ELb0ELb1ELb1ELb1ELb1ELb0EEENS1_21CollectiveEpilogueFwdINS6_IJS8_SA_S9_EEENS6_IJNS7_ILi1EEESI_SI_EEESC_SE_Li128ELb1ELb1ELb0ELb0EEENS1_19SingleTileSchedulerILb1ELb0ELb1ELi128EEEEEEEEEvNT_6ParamsE:
[----:B------:R-:W-:Y:S01]  /*0000*/  LDC R1, c[0x0][0x37c] ;  /* 0x0000df00ff017b82 */ /* 0x000fe20000000800 */
[----:B------:R-:W-:Y:S05]  /*0010*/  EXIT ;  /* 0x000000000000794d */ /* 0x000fea0003800000 */
.L_x_11:
        /* <DEDUP_REMOVED lines=14> */
.L_x_29:


//--------------------- .text._ZN7cutlass13device_kernelIN5flash19enable_sm80_to_sm89INS1_16FlashAttnFwdSm80INS1_25CollectiveMainloopFwdSm80ILi4ELi1ELb0EN4cute5tupleIJNS5_1CILi128EEENS7_ILi48EEENS7_ILi96EEEEEELi96ENS_6half_tEfNS_4arch4Sm80ELb0ELb1ELb0ELb0ELb1ELb0ELb1ELb0EEENS1_21CollectiveEpilogueFwdINS6_IJS8_SA_S9_EEENS6_IJNS7_ILi1EEESI_SI_EEESC_SE_Li128ELb0ELb1ELb0ELb0EEENS1_19SingleTileSchedulerILb0ELb0ELb1ELi128EEEEEEEEEvNT_6ParamsE --------------------------
	.section	.text._ZN7cutlass13device_kernelIN5flash19enable_sm80_to_sm89INS1_16FlashAttnFwdSm80INS1_25CollectiveMainloopFwdSm80ILi4ELi1ELb0EN4cute5tupleIJNS5_1CILi128EEENS7_ILi48EEENS7_ILi96EEEEEELi96ENS_6half_tEfNS_4arch4Sm80ELb0ELb1ELb0ELb0ELb1ELb0ELb1ELb0EEENS1_21CollectiveEpilogueFwdINS6_IJS8_SA_S9_EEENS6_IJNS7_ILi1EEESI_SI_EEESC_SE_Li128ELb0ELb1ELb0ELb0EEENS1_19SingleTileSchedulerILb0ELb0ELb1ELi128EEEEEEEEEvNT_6ParamsE,"ax",@progbits
	.align	128
.text._ZN7cutlass13device_kernelIN5flash19enable_sm80_to_sm89INS1_16FlashAttnFwdSm80INS1_25CollectiveMainloopFwdSm80ILi4ELi1ELb0EN4cute5tupleIJNS5_1CILi128EEENS7_ILi48EEENS7_ILi96EEEEEELi96ENS_6half_tEfNS_4arch4Sm80ELb0ELb1ELb0ELb0ELb1ELb0ELb1ELb0EEENS1_21CollectiveEpilogueFwdINS6_IJS8_SA_S9_EEENS6_IJNS7_ILi1EEESI_SI_EEESC_SE_Li128ELb0ELb1ELb0ELb0EEENS1_19SingleTileSchedulerILb0ELb0ELb1ELi128EEEEEEEEEvNT_6ParamsE:
        .type           _ZN7cutlass13device_kernelIN5flash19enable_sm80_to_sm89INS1_16FlashAttnFwdSm80INS1_25CollectiveMainloopFwdSm80ILi4ELi1ELb0EN4cute5tupleIJNS5_1CILi128EEENS7_ILi48EEENS7_ILi96EEEEEELi96ENS_6half_tEfNS_4arch4Sm80ELb0ELb1ELb0ELb0ELb1ELb0ELb1ELb0EEENS1_21CollectiveEpilogueFwdINS6_IJS8_SA_S9_EEENS6_IJNS7_ILi1EEESI_SI_EEESC_SE_Li128ELb0ELb1ELb0ELb0EEENS1_19SingleTileSchedulerILb0ELb0ELb1ELi128EEEEEEEEEvNT_6ParamsE,@function
        .size           _ZN7cutlass13device_kernelIN5flash19enable_sm80_to_sm89INS1_16FlashAttnFwdSm80INS1_25CollectiveMainloopFwdSm80ILi4ELi1ELb0EN4cute5tupleIJNS5_1CILi128EEENS7_ILi48EEENS7_ILi96EEEEEELi96ENS_6half_tEfNS_4arch4Sm80ELb0ELb1ELb0ELb0ELb1ELb0ELb1ELb0EEENS1_21CollectiveEpilogueFwdINS6_IJS8_SA_S9_EEENS6_IJNS7_ILi1EEESI_SI_EEESC_SE_Li128ELb0ELb1ELb0ELb0EEENS1_19SingleTileSchedulerILb0ELb0ELb1ELi128EEEEEEEEEvNT_6ParamsE,(.L_x_30 - _ZN7cutlass13device_kernelIN5flash19enable_sm80_to_sm89INS1_16FlashAttnFwdSm80INS1_25CollectiveMainloopFwdSm80ILi4ELi1ELb0EN4cute5tupleIJNS5_1CILi128EEENS7_ILi48EEENS7_ILi96EEEEEELi96ENS_6half_tEfNS_4arch4Sm80ELb0ELb1ELb0ELb0ELb1ELb0ELb1ELb0EEENS1_21CollectiveEpilogueFwdINS6_IJS8_SA_S9_EEENS6_IJNS7_ILi1EEESI_SI_EEESC_SE_Li128ELb0ELb1ELb0ELb0EEENS1_19SingleTileSchedulerILb0ELb0ELb1ELi128EEEEEEEEEvNT_6ParamsE)
        .other          _ZN7cutlass13device_kernelIN5flash19enable_sm80_to_sm89INS1_16FlashAttnFwdSm80INS1_25CollectiveMainloopFwdSm80ILi4ELi1ELb0EN4cute5tupleIJNS5_1CILi128EEENS7_ILi48EEENS7_ILi96EEEEEELi96ENS_6half_tEfNS_4arch4Sm80ELb0ELb1ELb0ELb0ELb1ELb0ELb1ELb0EEENS1_21CollectiveEpilogueFwdINS6_IJS8_SA_S9_EEENS6_IJNS7_ILi1EEESI_SI_EEESC_SE_Li128ELb0ELb1ELb0ELb0EEENS1_19SingleTileSchedulerILb0ELb0ELb1ELi128EEEEEEEEEvNT_6ParamsE,@"STO_CUDA_ENTRY STV_DEFAULT"
_ZN7cutlass13device_kernelIN5flash19enable_sm80_to_sm89INS1_16FlashAttnFwdSm80INS1_25CollectiveMainloopFwdSm80ILi4ELi1ELb0EN4cute5tupleIJNS5_1CILi128EEENS7_ILi48EEENS7_ILi96EEEEEELi96ENS_6half_tEfNS_4arch4Sm80ELb0ELb1ELb0ELb0ELb1ELb0ELb1ELb0EEENS1_21CollectiveEpilogueFwdINS6_IJS8_SA_S9_EEENS6_IJNS7_ILi1EEESI_SI_EEESC_SE_Li128ELb0ELb1ELb0ELb0EEENS1_19SingleTileSchedulerILb0ELb0ELb1ELi128EEEEEEEEEvNT_6ParamsE:
[----:B------:R-:W-:Y:S01]  /*0000*/  LDC R1, c[0x0][0x37c] ;  /* 0x0000df00ff017b82 */ /* 0x000fe20000000800 */
[----:B------:R-:W-:Y:S05]  /*0010*/  EXIT ;  /* 0x000000000000794d */ /* 0x000fea0003800000 */
.L_x_12:
        /* <DEDUP_REMOVED lines=14> */
.L_x_30:


//--------------------- .text._ZN7cutlass13device_kernelIN5flash19enable_sm80_to_sm89INS1_16FlashAttnFwdSm80INS1_25CollectiveMainloopFwdSm80ILi4ELi1ELb0EN4cute5tupleIJNS5_1CILi128EEENS7_ILi48EEENS7_ILi96EEEEEELi96ENS_6half_tEfNS_4arch4Sm80ELb0ELb1ELb0ELb1ELb1ELb0ELb1ELb0EEENS1_21CollectiveEpilogueFwdINS6_IJS8_SA_S9_EEENS6_IJNS7_ILi1EEESI_SI_EEESC_SE_Li128ELb1ELb1ELb0ELb0EEENS1_19SingleTileSchedulerILb1ELb0ELb1ELi128EEEEEEEEEvNT_6ParamsE --------------------------
	.section	.text._ZN7cutlass13device_kernelIN5flash19enable_sm80_to_sm89INS1_16FlashAttnFwdSm80INS1_25CollectiveMainloopFwdSm80ILi4ELi1ELb0EN4cute5tupleIJNS5_1CILi128EEENS7_ILi48EEENS7_ILi96EEEEEELi96ENS_6half_tEfNS_4arch4Sm80ELb0ELb1ELb0ELb1ELb1ELb0ELb1ELb0EEENS1_21CollectiveEpilogueFwdINS6_IJS8_SA_S9_EEENS6_IJNS7_ILi1EEESI_SI_EEESC_SE_Li128ELb1ELb1ELb0ELb0EEENS1_19SingleTileSchedulerILb1ELb0ELb1ELi128EEEEEEEEEvNT_6ParamsE,"ax",@progbits
	.align	128
.text._ZN7cutlass13device_kernelIN5flash19enable_sm80_to_sm89INS1_16FlashAttnFwdSm80INS1_25CollectiveMainloopFwdSm80ILi4ELi1ELb0EN4cute5tupleIJNS5_1CILi128EEENS7_ILi48EEENS7_ILi96EEEEEELi96ENS_6half_tEfNS_4arch4Sm80ELb0ELb1ELb0ELb1ELb1ELb0ELb1ELb0EEENS1_21CollectiveEpilogueFwdINS6_IJS8_SA_S9_EEENS6_IJNS7_ILi1EEESI_SI_EEESC_SE_Li128ELb1ELb1ELb0ELb0EEENS1_19SingleTileSchedulerILb1ELb0ELb1ELi128EEEEEEEEEvNT_6ParamsE:
        .type           _ZN7cutlass13device_kernelIN5flash19enable_sm80_to_sm89INS1_16FlashAttnFwdSm80INS1_25CollectiveMainloopFwdSm80ILi4ELi1ELb0EN4cute5tupleIJNS5_1CILi128EEENS7_ILi48EEENS7_ILi96EEEEEELi96ENS_6half_tEfNS_4arch4Sm80ELb0ELb1ELb0ELb1ELb1ELb0ELb1ELb0EEENS1_21CollectiveEpilogueFwdINS6_IJS8_SA_S9_EEENS6_IJNS7_ILi1EEESI_SI_EEESC_SE_Li128ELb1ELb1ELb0ELb0EEENS1_19SingleTileSchedulerILb1ELb0ELb1ELi128EEEEEEEEEvNT_6ParamsE,@function
        .size           _ZN7cutlass13device_kernelIN5flash19enable_sm80_to_sm89INS1_16FlashAttnFwdSm80INS1_25CollectiveMainloopFwdSm80ILi4ELi1ELb0EN4cute5tupleIJNS5_1CILi128EEENS7_ILi48EEENS7_ILi96EEEEEELi96ENS_6half_tEfNS_4arch4Sm80ELb0ELb1ELb0ELb1ELb1ELb0ELb1ELb0EEENS1_21CollectiveEpilogueFwdINS6_IJS8_SA_S9_EEENS6_IJNS7_ILi1EEESI_SI_EEESC_SE_Li128ELb1ELb1ELb0ELb0EEENS1_19SingleTileSchedulerILb1ELb0ELb1ELi128EEEEEEEEEvNT_6ParamsE,(.L_x_31 - _ZN7cutlass13device_kernelIN5flash19enable_sm80_to_sm89INS1_16FlashAttnFwdSm80INS1_25CollectiveMainloopFwdSm80ILi4ELi1ELb0EN4cute5tupleIJNS5_1CILi128EEENS7_ILi48EEENS7_ILi96EEEEEELi96ENS_6half_tEfNS_4arch4Sm80ELb0ELb1ELb0ELb1ELb1ELb0ELb1ELb0EEENS1_21CollectiveEpilogueFwdINS6_IJS8_SA_S9_EEENS6_IJNS7_ILi1EEESI_SI_EEESC_SE_Li128ELb1ELb1ELb0ELb0EEENS1_19SingleTileSchedulerILb1ELb0ELb1ELi128EEEEEEEEEvNT_6ParamsE)
        .other          _ZN7cutlass13device_kernelIN5flash19enable_sm80_to_sm89INS1_16FlashAttnFwdSm80INS1_25CollectiveMainloopFwdSm80ILi4ELi1ELb0EN4cute5tupleIJNS5_1CILi128EEENS7_ILi48EEENS7_ILi96EEEEEELi96ENS_6half_tEfNS_4arch4Sm80ELb0ELb1ELb0ELb1ELb1ELb0ELb1ELb0EEENS1_21CollectiveEpilogueFwdINS6_IJS8_SA_S9_EEENS6_IJNS7_ILi1EEESI_SI_EEESC_SE_Li128ELb1ELb1ELb0ELb0EEENS1_19SingleTileSchedulerILb1ELb0ELb1ELi128EEEEEEEEEvNT_6ParamsE,@"STO_CUDA_ENTRY STV_DEFAULT"
_ZN7cutlass13device_kernelIN5flash19enable_sm80_to_sm89INS1_16FlashAttnFwdSm80INS1_25CollectiveMainloopFwdSm80ILi4ELi1ELb0EN4cute5tupleIJNS5_1CILi128EEENS7_ILi48EEENS7_ILi96EEEEEELi96ENS_6half_tEfNS_4arch4Sm80ELb0ELb1ELb0ELb1ELb1ELb0ELb1ELb0EEENS1_21CollectiveEpilogueFwdINS6_IJS8_SA_S9_EEENS6_IJNS7_ILi1EEESI_SI_EEESC_SE_Li128ELb1ELb1ELb0ELb0EEENS1_19SingleTileSchedulerILb1ELb0ELb1ELi128EEEEEEEEEvNT_6ParamsE:
[----:B------:R-:W-:Y:S01]  /*0000*/  LDC R1, c[0x0][0x37c] ;  /* 0x0000df00ff017b82 */ /* 0x000fe20000000800 */
[----:B------:R-:W-:Y:S05]  /*0010*/  EXIT ;  /* 0x000000000000794d */ /* 0x000fea0003800000 */
.L_x_13:
        /* <DEDUP_REMOVED lines=14> */
.L_x_31:


//--------------------- .text._ZN7cutlass13device_kernelIN5flash19enable_sm80_to_sm89INS1_16FlashAttnFwdSm80INS1_25CollectiveMainloopFwdSm80ILi4ELi1ELb0EN4cute5tupleIJNS5_1CILi128EEENS7_ILi48EEENS7_ILi96EEEEEELi96ENS_6half_tEfNS_4arch4Sm80ELb0ELb1ELb0ELb1ELb1ELb1ELb1ELb0EEENS1_21CollectiveEpilogueFwdINS6_IJS8_SA_S9_EEENS6_IJNS7_ILi1EEESI_SI_EEESC_SE_Li128ELb1ELb1ELb0ELb0EEENS1_19SingleTileSchedulerILb1ELb0ELb1ELi128EEEEEEEEEvNT_6ParamsE --------------------------
	.section	.text._ZN7cutlass13device_kernelIN5flash19enable_sm80_to_sm89INS1_16FlashAttnFwdSm80INS1_25CollectiveMainloopFwdSm80ILi4ELi1ELb0EN4cute5tupleIJNS5_1CILi128EEENS7_ILi48EEENS7_ILi96EEEEEELi96ENS_6half_tEfNS_4arch4Sm80ELb0ELb1ELb0ELb1ELb1ELb1ELb1ELb0EEENS1_21CollectiveEpilogueFwdINS6_IJS8_SA_S9_EEENS6_IJNS7_ILi1EEESI_SI_EEESC_SE_Li128ELb1ELb1ELb0ELb0EEENS1_19SingleTileSchedulerILb1ELb0ELb1ELi128EEEEEEEEEvNT_6ParamsE,"ax",@progbits
	.align	128
.text._ZN7cutlass13device_kernelIN5flash19enable_sm80_to_sm89INS1_16FlashAttnFwdSm80INS1_25CollectiveMainloopFwdSm80ILi4ELi1ELb0EN4cute5tupleIJNS5_1CILi128EEENS7_ILi48EEENS7_ILi96EEEEEELi96ENS_6half_tEfNS_4arch4Sm80ELb0ELb1ELb0ELb1ELb1ELb1ELb1ELb0EEENS1_21CollectiveEpilogueFwdINS6_IJS8_SA_S9_EEENS6_IJNS7_ILi1EEESI_SI_EEESC_SE_Li128ELb1ELb1ELb0ELb0EEENS1_19SingleTileSchedulerILb1ELb0ELb1ELi128EEEEEEEEEvNT_6ParamsE:
        .type           _ZN7cutlass13device_kernelIN5flash19enable_sm80_to_sm89INS1_16FlashAttnFwdSm80INS1_25CollectiveMainloopFwdSm80ILi4ELi1ELb0EN4cute5tupleIJNS5_1CILi128EEENS7_ILi48EEENS7_ILi96EEEEEELi96ENS_6half_tEfNS_4arch4Sm80ELb0ELb1ELb0ELb1ELb1ELb1ELb1ELb0EEENS1_21CollectiveEpilogueFwdINS6_IJS8_SA_S9_EEENS6_IJNS7_ILi1EEESI_SI_EEESC_SE_Li128ELb1ELb1ELb0ELb0EEENS1_19SingleTileSchedulerILb1ELb0ELb1ELi128EEEEEEEEEvNT_6ParamsE,@function
        .size           _ZN7cutlass13device_kernelIN5flash19enable_sm80_to_sm89INS1_16FlashAttnFwdSm80INS1_25CollectiveMainloopFwdSm80ILi4ELi1ELb0EN4cute5tupleIJNS5_1CILi128EEENS7_ILi48EEENS7_ILi96EEEEEELi96ENS_6half_tEfNS_4arch4Sm80ELb0ELb1ELb0ELb1ELb1ELb1ELb1ELb0EEENS1_21CollectiveEpilogueFwdINS6_IJS8_SA_S9_EEENS6_IJNS7_ILi1EEESI_SI_EEESC_SE_Li128ELb1ELb1ELb0ELb0EEENS1_19SingleTileSchedulerILb1ELb0ELb1ELi128EEEEEEEEEvNT_6ParamsE,(.L_x_32 - _ZN7cutlass13device_kernelIN5flash19enable_sm80_to_sm89INS1_16FlashAttnFwdSm80INS1_25CollectiveMainloopFwdSm80ILi4ELi1ELb0EN4cute5tupleIJNS5_1CILi128EEENS7_ILi48EEENS7_ILi96EEEEEELi96ENS_6half_tEfNS_4arch4Sm80ELb0ELb1ELb0ELb1ELb1ELb1ELb1ELb0EEENS1_21CollectiveEpilogueFwdINS6_IJS8_SA_S9_EEENS6_IJNS7_ILi1EEESI_SI_EEESC_SE_Li128ELb1ELb1ELb0ELb0EEENS1_19SingleTileSchedulerILb1ELb0ELb1ELi128EEEEEEEEEvNT_6ParamsE)
        .other          _ZN7cutlass13device_kernelIN5flash19enable_sm80_to_sm89INS1_16FlashAttnFwdSm80INS1_25CollectiveMainloopFwdSm80ILi4ELi1ELb0EN4cute5tupleIJNS5_1CILi128EEENS7_ILi48EEENS7_ILi96EEEEEELi96ENS_6half_tEfNS_4arch4Sm80ELb0ELb1ELb0ELb1ELb1ELb1ELb1ELb0EEENS1_21CollectiveEpilogueFwdINS6_IJS8_SA_S9_EEENS6_IJNS7_ILi1EEESI_SI_EEESC_SE_Li128ELb1ELb1ELb0ELb0EEENS1_19SingleTileSchedulerILb1ELb0ELb1ELi128EEEEEEEEEvNT_6ParamsE,@"STO_CUDA_ENTRY STV_DEFAULT"
_ZN7cutlass13device_kernelIN5flash19enable_sm80_to_sm89INS1_16FlashAttnFwdSm80INS1_25CollectiveMainloopFwdSm80ILi4ELi1ELb0EN4cute5tupleIJNS5_1CILi128EEENS7_ILi48EEENS7_ILi96EEEEEELi96ENS_6half_tEfNS_4arch4Sm80ELb0ELb1ELb0ELb1ELb1ELb1ELb1ELb0EEENS1_21CollectiveEpilogueFwdINS6_IJS8_SA_S9_EEENS6_IJNS7_ILi1EEESI_SI_EEESC_SE_Li128ELb1ELb1ELb0ELb0EEENS1_19SingleTileSchedulerILb1ELb0ELb1ELi128EEEEEEEEEvNT_6ParamsE:
[----:B------:R-:W-:Y:S01]  /*0000*/  LDC R1, c[0x0][0x37c] ;  /* 0x0000df00ff017b82 */ /* 0x000fe20000000800 */
[----:B------:R-:W-:Y:S05]  /*0010*/  EXIT ;  /* 0x000000000000794d */ /* 0x000fea0003800000 */
.L_x_14:
        /* <DEDUP_REMOVED lines=14> */
.L_x_32:


//--------------------- .text._ZN7cutlass13device_kernelIN5flash19enable_sm80_to_sm89INS1_16FlashAttnFwdSm80INS1_25CollectiveMainloopFwdSm80ILi4ELi1ELb0EN4cute5tupleIJNS5_1CILi128EEENS7_ILi64EEENS7_ILi96EEEEEELi96ENS_6half_tEfNS_4arch4Sm80ELb1ELb0ELb0ELb0ELb1ELb0ELb1ELb0EEENS1_21CollectiveEpilogueFwdINS6_IJS8_SA_S9_EEENS6_IJNS7_ILi1EEESI_SI_EEESC_SE_Li128ELb0ELb1ELb0ELb0EEENS1_30DynamicPersistentTileSchedulerILi128ELi128ELb0ELb1ELb0EEEEEEEEEvNT_6ParamsE --------------------------
	.section	.text._ZN7cutlass13device_kernelIN5flash19enable_sm80_to_sm89INS1_16FlashAttnFwdSm80INS1_25CollectiveMainloopFwdSm80ILi4ELi1ELb0EN4cute5tupleIJNS5_1CILi128EEENS7_ILi64EEENS7_ILi96EEEEEELi96ENS_6half_tEfNS_4arch4Sm80ELb1ELb0ELb0ELb0ELb1ELb0ELb1ELb0EEENS1_21CollectiveEpilogueFwdINS6_IJS8_SA_S9_EEENS6_IJNS7_ILi1EEESI_SI_EEESC_SE_Li128ELb0ELb1ELb0ELb0EEENS1_30DynamicPersistentTileSchedulerILi128ELi128ELb0ELb1ELb0EEEEEEEEEvNT_6ParamsE,"ax",@progbits
	.align	128
.text._ZN7cutlass13device_kernelIN5flash19enable_sm80_to_sm89INS1_16FlashAttnFwdSm80INS1_25CollectiveMainloopFwdSm80ILi4ELi1ELb0EN4cute5tupleIJNS5_1CILi128EEENS7_ILi64EEENS7_ILi96EEEEEELi96ENS_6half_tEfNS_4arch4Sm80ELb1ELb0ELb0ELb0ELb1ELb0ELb1ELb0EEENS1_21CollectiveEpilogueFwdINS6_IJS8_SA_S9_EEENS6_IJNS7_ILi1EEESI_SI_EEESC_SE_Li128ELb0ELb1ELb0ELb0EEENS1_30DynamicPersistentTileSchedulerILi128ELi128ELb0ELb1ELb0EEEEEEEEEvNT_6ParamsE:
        .type           _ZN7cutlass13device_kernelIN5flash19enable_sm80_to_sm89INS1_16FlashAttnFwdSm80INS1_25CollectiveMainloopFwdSm80ILi4ELi1ELb0EN4cute5tupleIJNS5_1CILi128EEENS7_ILi64EEENS7_ILi96EEEEEELi96ENS_6half_tEfNS_4arch4Sm80ELb1ELb0ELb0ELb0ELb1ELb0ELb1ELb0EEENS1_21CollectiveEpilogueFwdINS6_IJS8_SA_S9_EEENS6_IJNS7_ILi1EEESI_SI_EEESC_SE_Li128ELb0ELb1ELb0ELb0EEENS1_30DynamicPersistentTileSchedulerILi128ELi128ELb0ELb1ELb0EEEEEEEEEvNT_6ParamsE,@function
        .size           _ZN7cutlass13device_kernelIN5flash19enable_sm80_to_sm89INS1_16FlashAttnFwdSm80INS1_25CollectiveMainloopFwdSm80ILi4ELi1ELb0EN4cute5tupleIJNS5_1CILi128EEENS7_ILi64EEENS7_ILi96EEEEEELi96ENS_6half_tEfNS_4arch4Sm80ELb1ELb0ELb0ELb0ELb1ELb0ELb1ELb0EEENS1_21CollectiveEpilogueFwdINS6_IJS8_SA_S9_EEENS6_IJNS7_ILi1EEESI_SI_EEESC_SE_Li128ELb0ELb1ELb0ELb0EEENS1_30DynamicPersistentTileSchedulerILi128ELi128ELb0ELb1ELb0EEEEEEEEEvNT_6ParamsE,(.L_x_33 - _ZN7cutlass13device_kernelIN5flash19enable_sm80_to_sm89INS1_16FlashAttnFwdSm80INS1_25CollectiveMainloopFwdSm80ILi4ELi1ELb0EN4cute5tupleIJNS5_1CILi128EEENS7_ILi64EEENS7_ILi96EEEEEELi96ENS_6half_tEfNS_4arch4Sm80ELb1ELb0ELb0ELb0ELb1ELb0ELb1ELb0EEENS1_21CollectiveEpilogueFwdINS6_IJS8_SA_S9_EEENS6_IJNS7_ILi1EEESI_SI_EEESC_SE_Li128ELb0ELb1ELb0ELb0EEENS1_30DynamicPersistentTileSchedulerILi128ELi128ELb0ELb1ELb0EEEEEEEEEvNT_6ParamsE)
        .other          _ZN7cutlass13device_kernelIN5flash19enable_sm80_to_sm89INS1_16FlashAttnFwdSm80INS1_25CollectiveMainloopFwdSm80ILi4ELi1ELb0EN4cute5tupleIJNS5_1CILi128EEENS7_ILi64EEENS7_ILi96EEEEEELi96ENS_6half_tEfNS_4arch4Sm80ELb1ELb0ELb0ELb0ELb1ELb0ELb1ELb0EEENS1_21CollectiveEpilogueFwdINS6_IJS8_SA_S9_EEENS6_IJNS7_ILi1EEESI_SI_EEESC_SE_Li128ELb0ELb1ELb0ELb0EEENS1_30DynamicPersistentTileSchedulerILi128ELi128ELb0ELb1ELb0EEEEEEEEEvNT_6ParamsE,@"STO_CUDA_ENTRY STV_DEFAULT"
_ZN7cutlass13device_kernelIN5flash19enable_sm80_to_sm89INS1_16FlashAttnFwdSm80INS1_25CollectiveMainloopFwdSm80ILi4ELi1ELb0EN4cute5tupleIJNS5_1CILi128EEENS7_ILi64EEENS7_ILi96EEEEEELi96ENS_6half_tEfNS_4arch4Sm80ELb1ELb0ELb0ELb0ELb1ELb0ELb1ELb0EEENS1_21CollectiveEpilogueFwdINS6_IJS8_SA_S9_EEENS6_IJNS7_ILi1EEESI_SI_EEESC_SE_Li128ELb0ELb1ELb0ELb0EEENS1_30DynamicPersistentTileSchedulerILi128ELi128ELb0ELb1ELb0EEEEEEEEEvNT_6ParamsE:
[----:B------:R-:W-:Y:S01]  /*0000*/  LDC R1, c[0x0][0x37c] ;  /* 0x0000df00ff017b82 */ /* 0x000fe20000000800 */
[----:B------:R-:W-:Y:S05]  /*0010*/  EXIT ;  /* 0x000000000000794d */ /* 0x000fea0003800000 */
.L_x_15:
        /* <DEDUP_REMOVED lines=14> */
.L_x_33:


//--------------------- .text._ZN7cutlass13device_kernelIN5flash19enable_sm80_to_sm89INS1_16FlashAttnFwdSm80INS1_25CollectiveMainloopFwdSm80ILi4ELi1ELb0EN4cute5tupleIJNS5_1CILi128EEENS7_ILi64EEENS7_ILi96EEEEEELi96ENS_6half_tEfNS_4arch4Sm80ELb1ELb0ELb0ELb1ELb1ELb0ELb1ELb0EEENS1_21CollectiveEpilogueFwdINS6_IJS8_SA_S9_EEENS6_IJNS7_ILi1EEESI_SI_EEESC_SE_Li128ELb1ELb1ELb0ELb0EEENS1_19SingleTileSchedulerILb1ELb0ELb1ELi128EEEEEEEEEvNT_6ParamsE --------------------------
	.section	.text._ZN7cutlass13device_kernelIN5flash19enable_sm80_to_sm89INS1_16FlashAttnFwdSm80INS1_25CollectiveMainloopFwdSm80ILi4ELi1ELb0EN4cute5tupleIJNS5_1CILi128EEENS7_ILi64EEENS7_ILi96EEEEEELi96ENS_6half_tEfNS_4arch4Sm80ELb1ELb0ELb0ELb1ELb1ELb0ELb1ELb0EEENS1_21CollectiveEpilogueFwdINS6_IJS8_SA_S9_EEENS6_IJNS7_ILi1EEESI_SI_EEESC_SE_Li128ELb1ELb1ELb0ELb0EEENS1_19SingleTileSchedulerILb1ELb0ELb1ELi128EEEEEEEEEvNT_6ParamsE,"ax",@progbits
	.align	128
.text._ZN7cutlass13device_kernelIN5flash19enable_sm80_to_sm89INS1_16FlashAttnFwdSm80INS1_25CollectiveMainloopFwdSm80ILi4ELi1ELb0EN4cute5tupleIJNS5_1CILi128EEENS7_ILi64EEENS7_ILi96EEEEEELi96ENS_6half_tEfNS_4arch4Sm80ELb1ELb0ELb0ELb1ELb1ELb0ELb1ELb0EEENS1_21CollectiveEpilogueFwdINS6_IJS8_SA_S9_EEENS6_IJNS7_ILi1EEESI_SI_EEESC_SE_Li128ELb1ELb1ELb0ELb0EEENS1_19SingleTileSchedulerILb1ELb0ELb1ELi128EEEEEEEEEvNT_6ParamsE:
        .type           _ZN7cutlass13device_kernelIN5flash19enable_sm80_to_sm89INS1_16FlashAttnFwdSm80INS1_25CollectiveMainloopFwdSm80ILi4ELi1ELb0EN4cute5tupleIJNS5_1CILi128EEENS7_ILi64EEENS7_ILi96EEEEEELi96ENS_6half_tEfNS_4arch4Sm80ELb1ELb0ELb0ELb1ELb1ELb0ELb1ELb0EEENS1_21CollectiveEpilogueFwdINS6_IJS8_SA_S9_EEENS6_IJNS7_ILi1EEESI_SI_EEESC_SE_Li128ELb1ELb1ELb0ELb0EEENS1_19SingleTileSchedulerILb1ELb0ELb1ELi128EEEEEEEEEvNT_6ParamsE,@function
        .size           _ZN7cutlass13device_kernelIN5flash19enable_sm80_to_sm89INS1_16FlashAttnFwdSm80INS1_25CollectiveMainloopFwdSm80ILi4ELi1ELb0EN4cute5tupleIJNS5_1CILi128EEENS7_ILi64EEENS7_ILi96EEEEEELi96ENS_6half_tEfNS_4arch4Sm80ELb1ELb0ELb0ELb1ELb1ELb0ELb1ELb0EEENS1_21CollectiveEpilogueFwdINS6_IJS8_SA_S9_EEENS6_IJNS7_ILi1EEESI_SI_EEESC_SE_Li128ELb1ELb1ELb0ELb0EEENS1_19SingleTileSchedulerILb1ELb0ELb1ELi128EEEEEEEEEvNT_6ParamsE,(.L_x_34 - _ZN7cutlass13device_kernelIN5flash19enable_sm80_to_sm89INS1_16FlashAttnFwdSm80INS1_25CollectiveMainloopFwdSm80ILi4ELi1ELb0EN4cute5tupleIJNS5_1CILi128EEENS7_ILi64EEENS7_ILi96EEEEEELi96ENS_6half_tEfNS_4arch4Sm80ELb1ELb0ELb0ELb1ELb1ELb0ELb1ELb0EEENS1_21CollectiveEpilogueFwdINS6_IJS8_SA_S9_EEENS6_IJNS7_ILi1EEESI_SI_EEESC_SE_Li128ELb1ELb1ELb0ELb0EEENS1_19SingleTileSchedulerILb1ELb0ELb1ELi128EEEEEEEEEvNT_6ParamsE)
        .other          _ZN7cutlass13device_kernelIN5flash19enable_sm80_to_sm89INS1_16FlashAttnFwdSm80INS1_25CollectiveMainloopFwdSm80ILi4ELi1ELb0EN4cute5tupleIJNS5_1CILi128EEENS7_ILi64EEENS7_ILi96EEEEEELi96ENS_6half_tEfNS_4arch4Sm80ELb1ELb0ELb0ELb1ELb1ELb0ELb1ELb0EEENS1_21CollectiveEpilogueFwdINS6_IJS8_SA_S9_EEENS6_IJNS7_ILi1EEESI_SI_EEESC_SE_Li128ELb1ELb1ELb0ELb0EEENS1_19SingleTileSchedulerILb1ELb0ELb1ELi128EEEEEEEEEvNT_6ParamsE,@"STO_CUDA_ENTRY STV_DEFAULT"
_ZN7cutlass13device_kernelIN5flash19enable_sm80_to_sm89INS1_16FlashAttnFwdSm80INS1_25CollectiveMainloopFwdSm80ILi4ELi1ELb0EN4cute5tupleIJNS5_1CILi128EEENS7_ILi64EEENS7_ILi96EEEEEELi96ENS_6half_tEfNS_4arch4Sm80ELb1ELb0ELb0ELb1ELb1ELb0ELb1ELb0EEENS1_21CollectiveEpilogueFwdINS6_IJS8_SA_S9_EEENS6_IJNS7_ILi1EEESI_SI_EEESC_SE_Li128ELb1ELb1ELb0ELb0EEENS1_19SingleTileSchedulerILb1ELb0ELb1ELi128EEEEEEEEEvNT_6ParamsE:
[----:B------:R-:W-:Y:S01]  /*0000*/  LDC R1, c[0x0][0x37c] ;  /* 0x0000df00ff017b82 */ /* 0x000fe20000000800 */
[----:B------:R-:W-:Y:S05]  /*0010*/  EXIT ;  /* 0x000000000000794d */ /* 0x000fea0003800000 */
.L_x_16:
        /* <DEDUP_REMOVED lines=14> */
.L_x_34:


//--------------------- .text._ZN7cutlass13device_kernelIN5flash19enable_sm80_to_sm89INS1_16FlashAttnFwdSm80INS1_25CollectiveMainloopFwdSm80ILi4ELi1ELb0EN4cute5tupleIJNS5_1CILi128EEENS7_ILi64EEENS7_ILi96EEEEEELi96ENS_6half_tEfNS_4arch4Sm80ELb1ELb0ELb0ELb1ELb1ELb1ELb1ELb0EEENS1_21CollectiveEpilogueFwdINS6_IJS8_SA_S9_EEENS6_IJNS7_ILi1EEESI_SI_EEESC_SE_Li128ELb1ELb1ELb0ELb0EEENS1_19SingleTileSchedulerILb1ELb0ELb1ELi128EEEEEEEEEvNT_6ParamsE --------------------------
	.section	.text._ZN7cutlass13device_kernelIN5flash19enable_sm80_to_sm89INS1_16FlashAttnFwdSm80INS1_25CollectiveMainloopFwdSm80ILi4ELi1ELb0EN4cute5tupleIJNS5_1CILi128EEENS7_ILi64EEENS7_ILi96EEEEEELi96ENS_6half_tEfNS_4arch4Sm80ELb1ELb0ELb0ELb1ELb1ELb1ELb1ELb0EEENS1_21CollectiveEpilogueFwdINS6_IJS8_SA_S9_EEENS6_IJNS7_ILi1EEESI_SI_EEESC_SE_Li128ELb1ELb1ELb0ELb0EEENS1_19SingleTileSchedulerILb1ELb0ELb1ELi128EEEEEEEEEvNT_6ParamsE,"ax",@progbits
	.align	128
.text._ZN7cutlass13device_kernelIN5flash19enable_sm80_to_sm89INS1_16FlashAttnFwdSm80INS1_25CollectiveMainloopFwdSm80ILi4ELi1ELb0EN4cute5tupleIJNS5_1CILi128EEENS7_ILi64EEENS7_ILi96EEEEEELi96ENS_6half_tEfNS_4arch4Sm80ELb1ELb0ELb0ELb1ELb1ELb1ELb1ELb0EEENS1_21CollectiveEpilogueFwdINS6_IJS8_SA_S9_EEENS6_IJNS7_ILi1EEESI_SI_EEESC_SE_Li128ELb1ELb1ELb0ELb0EEENS1_19SingleTileSchedulerILb1ELb0ELb1ELi128EEEEEEEEEvNT_6ParamsE:
        .type           _ZN7cutlass13device_kernelIN5flash19enable_sm80_to_sm89INS1_16FlashAttnFwdSm80INS1_25CollectiveMainloopFwdSm80ILi4ELi1ELb0EN4cute5tupleIJNS5_1CILi128EEENS7_ILi64EEENS7_ILi96EEEEEELi96ENS_6half_tEfNS_4arch4Sm80ELb1ELb0ELb0ELb1ELb1ELb1ELb1ELb0EEENS1_21CollectiveEpilogueFwdINS6_IJS8_SA_S9_EEENS6_IJNS7_ILi1EEESI_SI_EEESC_SE_Li128ELb1ELb1ELb0ELb0EEENS1_19SingleTileSchedulerILb1ELb0ELb1ELi128EEEEEEEEEvNT_6ParamsE,@function
        .size           _ZN7cutlass13device_kernelIN5flash19enable_sm80_to_sm89INS1_16FlashAttnFwdSm80INS1_25CollectiveMainloopFwdSm80ILi4ELi1ELb0EN4cute5tupleIJNS5_1CILi128EEENS7_ILi64EEENS7_ILi96EEEEEELi96ENS_6half_tEfNS_4arch4Sm80ELb1ELb0ELb0ELb1ELb1ELb1ELb1ELb0EEENS1_21CollectiveEpilogueFwdINS6_IJS8_SA_S9_EEENS6_IJNS7_ILi1EEESI_SI_EEESC_SE_Li128ELb1ELb1ELb0ELb0EEENS1_19SingleTileSchedulerILb1ELb0ELb1ELi128EEEEEEEEEvNT_6ParamsE,(.L_x_35 - _ZN7cutlass13device_kernelIN5flash19enable_sm80_to_sm89INS1_16FlashAttnFwdSm80INS1_25CollectiveMainloopFwdSm80ILi4ELi1ELb0EN4cute5tupleIJNS5_1CILi128EEENS7_ILi64EEENS7_ILi96EEEEEELi96ENS_6half_tEfNS_4arch4Sm80ELb1ELb0ELb0ELb1ELb1ELb1ELb1ELb0EEENS1_21CollectiveEpilogueFwdINS6_IJS8_SA_S9_EEENS6_IJNS7_ILi1EEESI_SI_EEESC_SE_Li128ELb1ELb1ELb0ELb0EEENS1_19SingleTileSchedulerILb1ELb0ELb1ELi128EEEEEEEEEvNT_6ParamsE)
        .other          _ZN7cutlass13device_kernelIN5flash19enable_sm80_to_sm89INS1_16FlashAttnFwdSm80INS1_25CollectiveMainloopFwdSm80ILi4ELi1ELb0EN4cute5tupleIJNS5_1CILi128EEENS7_ILi64EEENS7_ILi96EEEEEELi96ENS_6half_tEfNS_4arch4Sm80ELb1ELb0ELb0ELb1ELb1ELb1ELb1ELb0EEENS1_21CollectiveEpilogueFwdINS6_IJS8_SA_S9_EEENS6_IJNS7_ILi1EEESI_SI_EEESC_SE_Li128ELb1ELb1ELb0ELb0EEENS1_19SingleTileSchedulerILb1ELb0ELb1ELi128EEEEEEEEEvNT_6ParamsE,@"STO_CUDA_ENTRY STV_DEFAULT"
_ZN7cutlass13device_kernelIN5flash19enable_sm80_to_sm89INS1_16FlashAttnFwdSm80INS1_25CollectiveMainloopFwdSm80ILi4ELi1ELb0EN4cute5tupleIJNS5_1CILi128EEENS7_ILi64EEENS7_ILi96EEEEEELi96ENS_6half_tEfNS_4arch4Sm80ELb1ELb0ELb0ELb1ELb1ELb1ELb1ELb0EEENS1_21CollectiveEpilogueFwdINS6_IJS8_SA_S9_EEENS6_IJNS7_ILi1EEESI_SI_EEESC_SE_Li128ELb1ELb1ELb0ELb0EEENS1_19SingleTileSchedulerILb1ELb0ELb1ELi128EEEEEEEEEvNT_6ParamsE:
[----:B------:R-:W-:Y:S01]  /*0000*/  LDC R1, c[0x0][0x37c] ;  /* 0x0000df00ff017b82 */ /* 0x000fe20000000800 */
[----:B------:R-:W-:Y:S05]  /*0010*/  EXIT ;  /* 0x000000000000794d */ /* 0x000fea0003800000 */
.L_x_17:
        /* <DEDUP_REMOVED lines=14> */
.L_x_35:


//--------------------- .nv.shared.reserved.0     --------------------------
	.section	.nv.shared.reserved.0,"aw",@nobits
	.weak		__nv_reservedSMEM_offset_0_alias
	.size		__nv_reservedSMEM_offset_0_alias, 0, 64
	.other		__nv_reservedSMEM_offset_0_alias,@"STO_CUDA_RESERVED_SHARED STV_DEFAULT"
__nv_reservedSMEM_offset_0_alias:
	.zero		0
	.zero		64


//--------------------- .nv.global                --------------------------
	.section	.nv.global,"aw",@nobits
.nv.global:
	.type		_ZN82_INTERNAL_bb8e5333_46_flash_fwd_hdim96_fp16_paged_softcapall_sm80_cu_f3e6f9ee_37044cute1_E,@object
	.size		_ZN82_INTERNAL_bb8e5333_46_flash_fwd_hdim96_fp16_paged_softcapall_sm80_cu_f3e6f9ee_37044cute1_E,(_ZN82_INTERNAL_bb8e5333_46_flash_fwd_hdim96_fp16_paged_softcapall_sm80_cu_f3e6f9ee_37044cuda3std3__45__cpo6cbeginE - _ZN82_INTERNAL_bb8e5333_46_flash_fwd_hdim96_fp16_paged_softcapall_sm80_cu_f3e6f9ee_37044cute1_E)
_ZN82_INTERNAL_bb8e5333_46_flash_fwd_hdim96_fp16_paged_softcapall_sm80_cu_f3e6f9ee_37044cute1_E:
	.zero		1
	.type		_ZN82_INTERNAL_bb8e5333_46_flash_fwd_hdim96_fp16_paged_softcapall_sm80_cu_f3e6f9ee_37044cuda3std3__45__cpo6cbeginE,@object
	.size		_ZN82_INTERNAL_bb8e5333_46_flash_fwd_hdim96_fp16_paged_softcapall_sm80_cu_f3e6f9ee_37044cuda3std3__45__cpo6cbeginE,(_ZN82_INTERNAL_bb8e5333_46_flash_fwd_hdim96_fp16_paged_softcapall_sm80_cu_f3e6f9ee_37044cuda3std3__48in_placeE - _ZN82_INTERNAL_bb8e5333_46_flash_fwd_hdim96_fp16_paged_softcapall_sm80_cu_f3e6f9ee_37044cuda3std3__45__cpo6cbeginE)
_ZN82_INTERNAL_bb8e5333_46_flash_fwd_hdim96_fp16_paged_softcapall_sm80_cu_f3e6f9ee_37044cuda3std3__45__cpo6cbeginE:
	.zero		1
	.type		_ZN82_INTERNAL_bb8e5333_46_flash_fwd_hdim96_fp16_paged_softcapall_sm80_cu_f3e6f9ee_37044cuda3std3__48in_placeE,@object
	.size		_ZN82_INTERNAL_bb8e5333_46_flash_fwd_hdim96_fp16_paged_softcapall_sm80_cu_f3e6f9ee_37044cuda3std3__48in_placeE,(_ZN82_INTERNAL_bb8e5333_46_flash_fwd_hdim96_fp16_paged_softcapall_sm80_cu_f3e6f9ee_37044cuda3std6ranges3__45__cpo9iter_moveE - _ZN82_INTERNAL_bb8e5333_46_flash_fwd_hdim96_fp16_paged_softcapall_sm80_cu_f3e6f9ee_37044cuda3std3__48in_placeE)
_ZN82_INTERNAL_bb8e5333_46_flash_fwd_hdim96_fp16_paged_softcapall_sm80_cu_f3e6f9ee_37044cuda3std3__48in_placeE:
	.zero		1
	.type		_ZN82_INTERNAL_bb8e5333_46_flash_fwd_hdim96_fp16_paged_softcapall_sm80_cu_f3e6f9ee_37044cuda3std6ranges3__45__cpo9iter_moveE,@object
	.size		_ZN82_INTERNAL_bb8e5333_46_flash_fwd_hdim96_fp16_paged_softcapall_sm80_cu_f3e6f9ee_37044cuda3std6ranges3__45__cpo9iter_moveE,(_ZN82_INTERNAL_bb8e5333_46_flash_fwd_hdim96_fp16_paged_softcapall_sm80_cu_f3e6f9ee_37044cuda3std3__45__cpo5beginE - _ZN82_INTERNAL_bb8e5333_46_flash_fwd_hdim96_fp16_paged_softcapall_sm80_cu_f3e6f9ee_37044cuda3std6ranges3__45__cpo9iter_moveE)
_ZN82_INTERNAL_bb8e5333_46_flash_fwd_hdim96_fp16_paged_softcapall_sm80_cu_f3e6f9ee_37044cuda3std6ranges3__45__cpo9iter_moveE:
	.zero		1
	.type		_ZN82_INTERNAL_bb8e5333_46_flash_fwd_hdim96_fp16_paged_softcapall_sm80_cu_f3e6f9ee_37044cuda3std3__45__cpo5beginE,@object
	.size		_ZN82_INTERNAL_bb8e5333_46_flash_fwd_hdim96_fp16_paged_softcapall_sm80_cu_f3e6f9ee_37044cuda3std3__45__cpo5beginE,(_ZN82_INTERNAL_bb8e5333_46_flash_fwd_hdim96_fp16_paged_softcapall_sm80_cu_f3e6f9ee_37044cuda3std3__484_GLOBAL__N__bb8e5333_46_flash_fwd_hdim96_fp16_paged_softcapall_sm80_cu_f3e6f9ee_37046ignoreE - _ZN82_INTERNAL_bb8e5333_46_flash_fwd_hdim96_fp16_paged_softcapall_sm80_cu_f3e6f9ee_37044cuda3std3__45__cpo5beginE)
_ZN82_INTERNAL_bb8e5333_46_flash_fwd_hdim96_fp16_paged_softcapall_sm80_cu_f3e6f9ee_37044cuda3std3__45__cpo5beginE:
	.zero		1
	.type		_ZN82_INTERNAL_bb8e5333_46_flash_fwd_hdim96_fp16_paged_softcapall_sm80_cu_f3e6f9ee_37044cuda3std3__484_GLOBAL__N__bb8e5333_46_flash_fwd_hdim96_fp16_paged_softcapall_sm80_cu_f3e6f9ee_37046ignoreE,@object
	.size		_ZN82_INTERNAL_bb8e5333_46_flash_fwd_hdim96_fp16_paged_softcapall_sm80_cu_f3e6f9ee_37044cuda3std3__484_GLOBAL__N__bb8e5333_46_flash_fwd_hdim96_fp16_paged_softcapall_sm80_cu_f3e6f9ee_37046ignoreE,(_ZN82_INTERNAL_bb8e5333_46_flash_fwd_hdim96_fp16_paged_softcapall_sm80_cu_f3e6f9ee_37044cute7productE - _ZN82_INTERNAL_bb8e5333_46_flash_fwd_hdim96_fp16_paged_softcapall_sm80_cu_f3e6f9ee_37044cuda3std3__484_GLOBAL__N__bb8e5333_46_flash_fwd_hdim96_fp16_paged_softcapall_sm80_cu_f3e6f9ee_37046ignoreE)
_ZN82_INTERNAL_bb8e5333_46_flash_fwd_hdim96_fp16_paged_softcapall_sm80_cu_f3e6f9ee_37044cuda3std3__484_GLOBAL__N__bb8e5333_46_flash_fwd_hdim96_fp16_paged_softcapall_sm80_cu_f3e6f9ee_37046ignoreE:
	.zero		1
	.type		_ZN82_INTERNAL_bb8e5333_46_flash_fwd_hdim96_fp16_paged_softcapall_sm80_cu_f3e6f9ee_37044cute7productE,@object
	.size		_ZN82_INTERNAL_bb8e5333_46_flash_fwd_hdim96_fp16_paged_softcapall_sm80_cu_f3e6f9ee_37044cute7productE,(_ZN82_INTERNAL_bb8e5333_46_flash_fwd_hdim96_fp16_paged_softcapall_sm80_cu_f3e6f9ee_37044cuda3std3__45__cpo3endE - _ZN82_INTERNAL_bb8e5333_46_flash_fwd_hdim96_fp16_paged_softcapall_sm80_cu_f3e6f9ee_37044cute7productE)
_ZN82_INTERNAL_bb8e5333_46_flash_fwd_hdim96_fp16_paged_softcapall_sm80_cu_f3e6f9ee_37044cute7productE:
	.zero		1
	.type		_ZN82_INTERNAL_bb8e5333_46_flash_fwd_hdim96_fp16_paged_softcapall_sm80_cu_f3e6f9ee_37044cuda3std3__45__cpo3endE,@object
	.size		_ZN82_INTERNAL_bb8e5333_46_flash_fwd_hdim96_fp16_paged_softcapall_sm80_cu_f3e6f9ee_37044cuda3std3__45__cpo3endE,(_ZN82_INTERNAL_bb8e5333_46_flash_fwd_hdim96_fp16_paged_softcapall_sm80_cu_f3e6f9ee_37044cuda3std3__419piecewise_constructE - _ZN82_INTERNAL_bb8e5333_46_flash_fwd_hdim96_fp16_paged_softcapall_sm80_cu_f3e6f9ee_37044cuda3std3__45__cpo3endE)
_ZN82_INTERNAL_bb8e5333_46_flash_fwd_hdim96_fp16_paged_softcapall_sm80_cu_f3e6f9ee_37044cuda3std3__45__cpo3endE:
	.zero		1
	.type		_ZN82_INTERNAL_bb8e5333_46_flash_fwd_hdim96_fp16_paged_softcapall_sm80_cu_f3e6f9ee_37044cuda3std3__419piecewise_constructE,@object
	.size		_ZN82_INTERNAL_bb8e5333_46_flash_fwd_hdim96_fp16_paged_softcapall_sm80_cu_f3e6f9ee_37044cuda3std3__419piecewise_constructE,(_ZN82_INTERNAL_bb8e5333_46_flash_fwd_hdim96_fp16_paged_softcapall_sm80_cu_f3e6f9ee_37044cuda3std3__45__cpo4cendE - _ZN82_INTERNAL_bb8e5333_46_flash_fwd_hdim96_fp16_paged_softcapall_sm80_cu_f3e6f9ee_37044cuda3std3__419piecewise_constructE)
_ZN82_INTERNAL_bb8e5333_46_flash_fwd_hdim96_fp16_paged_softcapall_sm80_cu_f3e6f9ee_37044cuda3std3__419piecewise_constructE:
	.zero		1
	.type		_ZN82_INTERNAL_bb8e5333_46_flash_fwd_hdim96_fp16_paged_softcapall_sm80_cu_f3e6f9ee_37044cuda3std3__45__cpo4cendE,@object
	.size		_ZN82_INTERNAL_bb8e5333_46_flash_fwd_hdim96_fp16_paged_softcapall_sm80_cu_f3e6f9ee_37044cuda3std3__45__cpo4cendE,(_ZN82_INTERNAL_bb8e5333_46_flash_fwd_hdim96_fp16_paged_softcapall_sm80_cu_f3e6f9ee_37044cuda3std6ranges3__45__cpo4swapE - _ZN82_INTERNAL_bb8e5333_46_flash_fwd_hdim96_fp16_paged_softcapall_sm80_cu_f3e6f9ee_37044cuda3std3__45__cpo4cendE)
_ZN82_INTERNAL_bb8e5333_46_flash_fwd_hdim96_fp16_paged_softcapall_sm80_cu_f3e6f9ee_37044cuda3std3__45__cpo4cendE:
	.zero		1
	.type		_ZN82_INTERNAL_bb8e5333_46_flash_fwd_hdim96_fp16_paged_softcapall_sm80_cu_f3e6f9ee_37044cuda3std6ranges3__45__cpo4swapE,@object
	.size		_ZN82_INTERNAL_bb8e5333_46_flash_fwd_hdim96_fp16_paged_softcapall_sm80_cu_f3e6f9ee_37044cuda3std6ranges3__45__cpo4swapE,(.L_7 - _ZN82_INTERNAL_bb8e5333_46_flash_fwd_hdim96_fp16_paged_softcapall_sm80_cu_f3e6f9ee_37044cuda3std6ranges3__45__cpo4swapE)
_ZN82_INTERNAL_bb8e5333_46_flash_fwd_hdim96_fp16_paged_softcapall_sm80_cu_f3e6f9ee_37044cuda3std6ranges3__45__cpo4swapE:
	.zero		1
.L_7:


//--------------------- .nv.constant0._ZN7cutlass13device_kernelIN5flash19enable_sm80_to_sm89INS1_16FlashAttnFwdSm80INS1_25CollectiveMainloopFwdSm80ILi4ELi1ELb0EN4cute5tupleIJNS5_1CILi128EEENS7_ILi64EEENS7_ILi96EEEEEELi96ENS_6half_tEfNS_4arch4Sm80ELb0ELb0ELb1ELb0ELb1ELb0ELb1ELb0EEENS1_21CollectiveEpilogueFwdINS6_IJS8_SA_S9_EEENS6_IJNS7_ILi1EEESI_SI_EEESC_SE_Li128ELb0ELb1ELb0ELb0EEENS1_19SingleTileSchedulerILb0ELb0ELb1ELi128EEEEEEEEEvNT_6ParamsE --------------------------
	.section	.nv.constant0._ZN7cutlass13device_kernelIN5flash19enable_sm80_to_sm89INS1_16FlashAttnFwdSm80INS1_25CollectiveMainloopFwdSm80ILi4ELi1ELb0EN4cute5tupleIJNS5_1CILi128EEENS7_ILi64EEENS7_ILi96EEEEEELi96ENS_6half_tEfNS_4arch4Sm80ELb0ELb0ELb1ELb0ELb1ELb0ELb1ELb0EEENS1_21CollectiveEpilogueFwdINS6_IJS8_SA_S9_EEENS6_IJNS7_ILi1EEESI_SI_EEESC_SE_Li128ELb0ELb1ELb0ELb0EEENS1_19SingleTileSchedulerILb0ELb0ELb1ELi128EEEEEEEEEvNT_6ParamsE,"a",@progbits
	.sectionflags	@""
	.align	4
.nv.constant0._ZN7cutlass13device_kernelIN5flash19enable_sm80_to_sm89INS1_16FlashAttnFwdSm80INS1_25CollectiveMainloopFwdSm80ILi4ELi1ELb0EN4cute5tupleIJNS5_1CILi128EEENS7_ILi64EEENS7_ILi96EEEEEELi96ENS_6half_tEfNS_4arch4Sm80ELb0ELb0ELb1ELb0ELb1ELb0ELb1ELb0EEENS1_21CollectiveEpilogueFwdINS6_IJS8_SA_S9_EEENS6_IJNS7_ILi1EEESI_SI_EEESC_SE_Li128ELb0ELb1ELb0ELb0EEENS1_19SingleTileSchedulerILb0ELb0ELb1ELi128EEEEEEEEEvNT_6ParamsE:
	.zero		1944


//--------------------- .nv.constant0._ZN7cutlass13device_kernelIN5flash19enable_sm80_to_sm89INS1_16FlashAttnFwdSm80INS1_25CollectiveMainloopFwdSm80ILi4ELi1ELb0EN4cute5tupleIJNS5_1CILi128EEENS7_ILi64EEENS7_ILi96EEEEEELi96ENS_6half_tEfNS_4arch4Sm80ELb0ELb0ELb1ELb1ELb1ELb0ELb1ELb0EEENS1_21CollectiveEpilogueFwdINS6_IJS8_SA_S9_EEENS6_IJNS7_ILi1EEESI_SI_EEESC_SE_Li128ELb1ELb1ELb0ELb0EEENS1_19SingleTileSchedulerILb1ELb0ELb1ELi128EEEEEEEEEvNT_6ParamsE --------------------------
	.section	.nv.constant0._ZN7cutlass13device_kernelIN5flash19enable_sm80_to_sm89INS1_16FlashAttnFwdSm80INS1_25CollectiveMainloopFwdSm80ILi4ELi1ELb0EN4cute5tupleIJNS5_1CILi128EEENS7_ILi64EEENS7_ILi96EEEEEELi96ENS_6half_tEfNS_4arch4Sm80ELb0ELb0ELb1ELb1ELb1ELb0ELb1ELb0EEENS1_21CollectiveEpilogueFwdINS6_IJS8_SA_S9_EEENS6_IJNS7_ILi1EEESI_SI_EEESC_SE_Li128ELb1ELb1ELb0ELb0EEENS1_19SingleTileSchedulerILb1ELb0ELb1ELi128EEEEEEEEEvNT_6ParamsE,"a",@progbits
	.sectionflags	@""
	.align	4
.nv.constant0._ZN7cutlass13device_kernelIN5flash19enable_sm80_to_sm89INS1_16FlashAttnFwdSm80INS1_25CollectiveMainloopFwdSm80ILi4ELi1ELb0EN4cute5tupleIJNS5_1CILi128EEENS7_ILi64EEENS7_ILi96EEEEEELi96ENS_6half_tEfNS_4arch4Sm80ELb0ELb0ELb1ELb1ELb1ELb0ELb1ELb0EEENS1_21CollectiveEpilogueFwdINS6_IJS8_SA_S9_EEENS6_IJNS7_ILi1EEESI_SI_EEESC_SE_Li128ELb1ELb1ELb0ELb0EEENS1_19SingleTileSchedulerILb1ELb0ELb1ELi128EEEEEEEEEvNT_6ParamsE:
	.zero		1944


//--------------------- .nv.constant0._ZN7cutlass13device_kernelIN5flash19enable_sm80_to_sm89INS1_16FlashAttnFwdSm80INS1_25CollectiveMainloopFwdSm80ILi4ELi1ELb0EN4cute5tupleIJNS5_1CILi128EEENS7_ILi64EEENS7_ILi96EEEEEELi96ENS_6half_tEfNS_4arch4Sm80ELb0ELb0ELb1ELb1ELb1ELb1ELb1ELb0EEENS1_21CollectiveEpilogueFwdINS6_IJS8_SA_S9_EEENS6_IJNS7_ILi1EEESI_SI_EEESC_SE_Li128ELb1ELb1ELb0ELb0EEENS1_19SingleTileSchedulerILb1ELb0ELb1ELi128EEEEEEEEEvNT_6ParamsE --------------------------
	.section	.nv.constant0._ZN7cutlass13device_kernelIN5flash19enable_sm80_to_sm89INS1_16FlashAttnFwdSm80INS1_25CollectiveMainloopFwdSm80ILi4ELi1ELb0EN4cute5tupleIJNS5_1CILi128EEENS7_ILi64EEENS7_ILi96EEEEEELi96ENS_6half_tEfNS_4arch4Sm80ELb0ELb0ELb1ELb1ELb1ELb1ELb1ELb0EEENS1_21CollectiveEpilogueFwdINS6_IJS8_SA_S9_EEENS6_IJNS7_ILi1EEESI_SI_EEESC_SE_Li128ELb1ELb1ELb0ELb0EEENS1_19SingleTileSchedulerILb1ELb0ELb1ELi128EEEEEEEEEvNT_6ParamsE,"a",@progbits
	.sectionflags	@""
	.align	4
.nv.constant0._ZN7cutlass13device_kernelIN5flash19enable_sm80_to_sm89INS1_16FlashAttnFwdSm80INS1_25CollectiveMainloopFwdSm80ILi4ELi1ELb0EN4cute5tupleIJNS5_1CILi128EEENS7_ILi64EEENS7_ILi96EEEEEELi96ENS_6half_tEfNS_4arch4Sm80ELb0ELb0ELb1ELb1ELb1ELb1ELb1ELb0EEENS1_21CollectiveEpilogueFwdINS6_IJS8_SA_S9_EEENS6_IJNS7_ILi1EEESI_SI_EEESC_SE_Li128ELb1ELb1ELb0ELb0EEENS1_19SingleTileSchedulerILb1ELb0ELb1ELi128EEEEEEEEEvNT_6ParamsE:
	.zero		1944


//--------------------- .nv.constant0._ZN7cutlass13device_kernelIN5flash19enable_sm80_to_sm89INS1_16FlashAttnFwdSm80INS1_25CollectiveMainloopFwdSm80ILi4ELi1ELb0EN4cute5tupleIJNS5_1CILi128EEENS7_ILi48EEENS7_ILi96EEEEEELi96ENS_6half_tEfNS_4arch4Sm80ELb0ELb1ELb1ELb0ELb1ELb0ELb1ELb0EEENS1_21CollectiveEpilogueFwdINS6_IJS8_SA_S9_EEENS6_IJNS7_ILi1EEESI_SI_EEESC_SE_Li128ELb0ELb1ELb0ELb0EEENS1_19SingleTileSchedulerILb0ELb0ELb1ELi128EEEEEEEEEvNT_6ParamsE --------------------------
	.section	.nv.constant0._ZN7cutlass13device_kernelIN5flash19enable_sm80_to_sm89INS1_16FlashAttnFwdSm80INS1_25CollectiveMainloopFwdSm80ILi4ELi1ELb0EN4cute5tupleIJNS5_1CILi128EEENS7_ILi48EEENS7_ILi96EEEEEELi96ENS_6half_tEfNS_4arch4Sm80ELb0ELb1ELb1ELb0ELb1ELb0ELb1ELb0EEENS1_21CollectiveEpilogueFwdINS6_IJS8_SA_S9_EEENS6_IJNS7_ILi1EEESI_SI_EEESC_SE_Li128ELb0ELb1ELb0ELb0EEENS1_19SingleTileSchedulerILb0ELb0ELb1ELi128EEEEEEEEEvNT_6ParamsE,"a",@progbits
	.sectionflags	@""
	.align	4
.nv.constant0._ZN7cutlass13device_kernelIN5flash19enable_sm80_to_sm89INS1_16FlashAttnFwdSm80INS1_25CollectiveMainloopFwdSm80ILi4ELi1ELb0EN4cute5tupleIJNS5_1CILi128EEENS7_ILi48EEENS7_ILi96EEEEEELi96ENS_6half_tEfNS_4arch4Sm80ELb0ELb1ELb1ELb0ELb1ELb0ELb1ELb0EEENS1_21CollectiveEpilogueFwdINS6_IJS8_SA_S9_EEENS6_IJNS7_ILi1EEESI_SI_EEESC_SE_Li128ELb0ELb1ELb0ELb0EEENS1_19SingleTileSchedulerILb0ELb0ELb1ELi128EEEEEEEEEvNT_6ParamsE:
	.zero		1944


//--------------------- .nv.constant0._ZN7cutlass13device_kernelIN5flash19enable_sm80_to_sm89INS1_16FlashAttnFwdSm80INS1_25CollectiveMainloopFwdSm80ILi4ELi1ELb0EN4cute5tupleIJNS5_1CILi128EEENS7_ILi48EEENS7_ILi96EEEEEELi96ENS_6half_tEfNS_4arch4Sm80ELb0ELb1ELb1ELb1ELb1ELb0ELb1ELb0EEENS1_21CollectiveEpilogueFwdINS6_IJS8_SA_S9_EEENS6_IJNS7_ILi1EEESI_SI_EEESC_SE_Li128ELb1ELb1ELb0ELb0EEENS1_19SingleTileSchedulerILb1ELb0ELb1ELi128EEEEEEEEEvNT_6ParamsE --------------------------
	.section	.nv.constant0._ZN7cutlass13device_kernelIN5flash19enable_sm80_to_sm89INS1_16FlashAttnFwdSm80INS1_25CollectiveMainloopFwdSm80ILi4ELi1ELb0EN4cute5tupleIJNS5_1CILi128EEENS7_ILi48EEENS7_ILi96EEEEEELi96ENS_6half_tEfNS_4arch4Sm80ELb0ELb1ELb1ELb1ELb1ELb0ELb1ELb0EEENS1_21CollectiveEpilogueFwdINS6_IJS8_SA_S9_EEENS6_IJNS7_ILi1EEESI_SI_EEESC_SE_Li128ELb1ELb1ELb0ELb0EEENS1_19SingleTileSchedulerILb1ELb0ELb1ELi128EEEEEEEEEvNT_6ParamsE,"a",@progbits
	.sectionflags	@""
	.align	4
.nv.constant0._ZN7cutlass13device_kernelIN5flash19enable_sm80_to_sm89INS1_16FlashAttnFwdSm80INS1_25CollectiveMainloopFwdSm80ILi4ELi1ELb0EN4cute5tupleIJNS5_1CILi128EEENS7_ILi48EEENS7_ILi96EEEEEELi96ENS_6half_tEfNS_4arch4Sm80ELb0ELb1ELb1ELb1ELb1ELb0ELb1ELb0EEENS1_21CollectiveEpilogueFwdINS6_IJS8_SA_S9_EEENS6_IJNS7_ILi1EEESI_SI_EEESC_SE_Li128ELb1ELb1ELb0ELb0EEENS1_19SingleTileSchedulerILb1ELb0ELb1ELi128EEEEEEEEEvNT_6ParamsE:
	.zero		1944


//--------------------- .nv.constant0._ZN7cutlass13device_kernelIN5flash19enable_sm80_to_sm89INS1_16FlashAttnFwdSm80INS1_25CollectiveMainloopFwdSm80ILi4ELi1ELb0EN4cute5tupleIJNS5_1CILi128EEENS7_ILi48EEENS7_ILi96EEEEEELi96ENS_6half_tEfNS_4arch4Sm80ELb0ELb1ELb1ELb1ELb1ELb1ELb1ELb0EEENS1_21CollectiveEpilogueFwdINS6_IJS8_SA_S9_EEENS6_IJNS7_ILi1EEESI_SI_EEESC_SE_Li128ELb1ELb1ELb0ELb0EEENS1_19SingleTileSchedulerILb1ELb0ELb1ELi128EEEEEEEEEvNT_6ParamsE --------------------------
	.section	.nv.constant0._ZN7cutlass13device_kernelIN5flash19enable_sm80_to_sm89INS1_16FlashAttnFwdSm80INS1_25CollectiveMainloopFwdSm80ILi4ELi1ELb0EN4cute5tupleIJNS5_1CILi128EEENS7_ILi48EEENS7_ILi96EEEEEELi96ENS_6half_tEfNS_4arch4Sm80ELb0ELb1ELb1ELb1ELb1ELb1ELb1ELb0EEENS1_21CollectiveEpilogueFwdINS6_IJS8_SA_S9_EEENS6_IJNS7_ILi1EEESI_SI_EEESC_SE_Li128ELb1ELb1ELb0ELb0EEENS1_19SingleTileSchedulerILb1ELb0ELb1ELi128EEEEEEEEEvNT_6ParamsE,"a",@progbits
	.sectionflags	@""
	.align	4
.nv.constant0._ZN7cutlass13device_kernelIN5flash19enable_sm80_to_sm89INS1_16FlashAttnFwdSm80INS1_25CollectiveMainloopFwdSm80ILi4ELi1ELb0EN4cute5tupleIJNS5_1CILi128EEENS7_ILi48EEENS7_ILi96EEEEEELi96ENS_6half_tEfNS_4arch4Sm80ELb0ELb1ELb1ELb1ELb1ELb1ELb1ELb0EEENS1_21CollectiveEpilogueFwdINS6_IJS8_SA_S9_EEENS6_IJNS7_ILi1EEESI_SI_EEESC_SE_Li128ELb1ELb1ELb0ELb0EEENS1_19SingleTileSchedulerILb1ELb0ELb1ELi128EEEEEEEEEvNT_6ParamsE:
	.zero		1944


//--------------------- .nv.constant0._ZN7cutlass13device_kernelIN5flash19enable_sm80_to_sm89INS1_16FlashAttnFwdSm80INS1_25CollectiveMainloopFwdSm80ILi4ELi1ELb0EN4cute5tupleIJNS5_1CILi128EEENS7_ILi64EEENS7_ILi96EEEEEELi96ENS_6half_tEfNS_4arch4Sm80ELb1ELb0ELb1ELb0ELb1ELb0ELb1ELb0EEENS1_21CollectiveEpilogueFwdINS6_IJS8_SA_S9_EEENS6_IJNS7_ILi1EEESI_SI_EEESC_SE_Li128ELb0ELb1ELb0ELb0EEENS1_30DynamicPersistentTileSchedulerILi128ELi128ELb0ELb1ELb0EEEEEEEEEvNT_6ParamsE --------------------------
	.section	.nv.constant0._ZN7cutlass13device_kernelIN5flash19enable_sm80_to_sm89INS1_16FlashAttnFwdSm80INS1_25CollectiveMainloopFwdSm80ILi4ELi1ELb0EN4cute5tupleIJNS5_1CILi128EEENS7_ILi64EEENS7_ILi96EEEEEELi96ENS_6half_tEfNS_4arch4Sm80ELb1ELb0ELb1ELb0ELb1ELb0ELb1ELb0EEENS1_21CollectiveEpilogueFwdINS6_IJS8_SA_S9_EEENS6_IJNS7_ILi1EEESI_SI_EEESC_SE_Li128ELb0ELb1ELb0ELb0EEENS1_30DynamicPersistentTileSchedulerILi128ELi128ELb0ELb1ELb0EEEEEEEEEvNT_6ParamsE,"a",@progbits
	.sectionflags	@""
	.align	4
.nv.constant0._ZN7cutlass13device_kernelIN5flash19enable_sm80_to_sm89INS1_16FlashAttnFwdSm80INS1_25CollectiveMainloopFwdSm80ILi4ELi1ELb0EN4cute5tupleIJNS5_1CILi128EEENS7_ILi64EEENS7_ILi96EEEEEELi96ENS_6half_tEfNS_4arch4Sm80ELb1ELb0ELb1ELb0ELb1ELb0ELb1ELb0EEENS1_21CollectiveEpilogueFwdINS6_IJS8_SA_S9_EEENS6_IJNS7_ILi1EEESI_SI_EEESC_SE_Li128ELb0ELb1ELb0ELb0EEENS1_30DynamicPersistentTileSchedulerILi128ELi128ELb0ELb1ELb0EEEEEEEEEvNT_6ParamsE:
	.zero		1960


//--------------------- .nv.constant0._ZN7cutlass13device_kernelIN5flash19enable_sm80_to_sm89INS1_16FlashAttnFwdSm80INS1_25CollectiveMainloopFwdSm80ILi4ELi1ELb0EN4cute5tupleIJNS5_1CILi128EEENS7_ILi64EEENS7_ILi96EEEEEELi96ENS_6half_tEfNS_4arch4Sm80ELb1ELb0ELb1ELb1ELb1ELb0ELb1ELb0EEENS1_21CollectiveEpilogueFwdINS6_IJS8_SA_S9_EEENS6_IJNS7_ILi1EEESI_SI_EEESC_SE_Li128ELb1ELb1ELb0ELb0EEENS1_19SingleTileSchedulerILb1ELb0ELb1ELi128EEEEEEEEEvNT_6ParamsE --------------------------
	.section	.nv.constant0._ZN7cutlass13device_kernelIN5flash19enable_sm80_to_sm89INS1_16FlashAttnFwdSm80INS1_25CollectiveMainloopFwdSm80ILi4ELi1ELb0EN4cute5tupleIJNS5_1CILi128EEENS7_ILi64EEENS7_ILi96EEEEEELi96ENS_6half_tEfNS_4arch4Sm80ELb1ELb0ELb1ELb1ELb1ELb0ELb1ELb0EEENS1_21CollectiveEpilogueFwdINS6_IJS8_SA_S9_EEENS6_IJNS7_ILi1EEESI_SI_EEESC_SE_Li128ELb1ELb1ELb0ELb0EEENS1_19SingleTileSchedulerILb1ELb0ELb1ELi128EEEEEEEEEvNT_6ParamsE,"a",@progbits
	.sectionflags	@""
	.align	4
.nv.constant0._ZN7cutlass13device_kernelIN5flash19enable_sm80_to_sm89INS1_16FlashAttnFwdSm80INS1_25CollectiveMainloopFwdSm80ILi4ELi1ELb0EN4cute5tupleIJNS5_1CILi128EEENS7_ILi64EEENS7_ILi96EEEEEELi96ENS_6half_tEfNS_4arch4Sm80ELb1ELb0ELb1ELb1ELb1ELb0ELb1ELb0EEENS1_21CollectiveEpilogueFwdINS6_IJS8_SA_S9_EEENS6_IJNS7_ILi1EEESI_SI_EEESC_SE_Li128ELb1ELb1ELb0ELb0EEENS1_19SingleTileSchedulerILb1ELb0ELb1ELi128EEEEEEEEEvNT_6ParamsE:
	.zero		1944


//--------------------- .nv.constant0._ZN7cutlass13device_kernelIN5flash19enable_sm80_to_sm89INS1_16FlashAttnFwdSm80INS1_25CollectiveMainloopFwdSm80ILi4ELi1ELb0EN4cute5tupleIJNS5_1CILi128EEENS7_ILi64EEENS7_ILi96EEEEEELi96ENS_6half_tEfNS_4arch4Sm80ELb1ELb0ELb1ELb1ELb1ELb1ELb1ELb0EEENS1_21CollectiveEpilogueFwdINS6_IJS8_SA_S9_EEENS6_IJNS7_ILi1EEESI_SI_EEESC_SE_Li128ELb1ELb1ELb0ELb0EEENS1_19SingleTileSchedulerILb1ELb0ELb1ELi128EEEEEEEEEvNT_6ParamsE --------------------------
	.section	.nv.constant0._ZN7cutlass13device_kernelIN5flash19enable_sm80_to_sm89INS1_16FlashAttnFwdSm80INS1_25CollectiveMainloopFwdSm80ILi4ELi1ELb0EN4cute5tupleIJNS5_1CILi128EEENS7_ILi64EEENS7_ILi96EEEEEELi96ENS_6half_tEfNS_4arch4Sm80ELb1ELb0ELb1ELb1ELb1ELb1ELb1ELb0EEENS1_21CollectiveEpilogueFwdINS6_IJS8_SA_S9_EEENS6_IJNS7_ILi1EEESI_SI_EEESC_SE_Li128ELb1ELb1ELb0ELb0EEENS1_19SingleTileSchedulerILb1ELb0ELb1ELi128EEEEEEEEEvNT_6ParamsE,"a",@progbits
	.sectionflags	@""
	.align	4
.nv.constant0._ZN7cutlass13device_kernelIN5flash19enable_sm80_to_sm89INS1_16FlashAttnFwdSm80INS1_25CollectiveMainloopFwdSm80ILi4ELi1ELb0EN4cute5tupleIJNS5_1CILi128EEENS7_ILi64EEENS7_ILi96EEEEEELi96ENS_6half_tEfNS_4arch4Sm80ELb1ELb0ELb1ELb1ELb1ELb1ELb1ELb0EEENS1_21CollectiveEpilogueFwdINS6_IJS8_SA_S9_EEENS6_IJNS7_ILi1EEESI_SI_EEESC_SE_Li128ELb1ELb1ELb0ELb0EEENS1_19SingleTileSchedulerILb1ELb0ELb1ELi128EEEEEEEEEvNT_6ParamsE:
	.zero		1944


//--------------------- .nv.constant0._ZN7cutlass13device_kernelIN5flash19enable_sm80_to_sm89INS1_16FlashAttnFwdSm80INS1_25CollectiveMainloopFwdSm80ILi4ELi1ELb0EN4cute5tupleIJNS5_1CILi128EEENS7_ILi64EEENS7_ILi96EEEEEELi96ENS_6half_tEfNS_4arch4Sm80ELb0ELb0ELb0ELb0ELb1ELb0ELb1ELb0EEENS1_21CollectiveEpilogueFwdINS6_IJS8_SA_S9_EEENS6_IJNS7_ILi1EEESI_SI_EEESC_SE_Li128ELb0ELb1ELb0ELb0EEENS1_19SingleTileSchedulerILb0ELb0ELb1ELi128EEEEEEEEEvNT_6ParamsE --------------------------
	.section	.nv.constant0._ZN7cutlass13device_kernelIN5flash19enable_sm80_to_sm89INS1_16FlashAttnFwdSm80INS1_25CollectiveMainloopFwdSm80ILi4ELi1ELb0EN4cute5tupleIJNS5_1CILi128EEENS7_ILi64EEENS7_ILi96EEEEEELi96ENS_6half_tEfNS_4arch4Sm80ELb0ELb0ELb0ELb0ELb1ELb0ELb1ELb0EEENS1_21CollectiveEpilogueFwdINS6_IJS8_SA_S9_EEENS6_IJNS7_ILi1EEESI_SI_EEESC_SE_Li128ELb0ELb1ELb0ELb0EEENS1_19SingleTileSchedulerILb0ELb0ELb1ELi128EEEEEEEEEvNT_6ParamsE,"a",@progbits
	.sectionflags	@""
	.align	4
.nv.constant0._ZN7cutlass13device_kernelIN5flash19enable_sm80_to_sm89INS1_16FlashAttnFwdSm80INS1_25CollectiveMainloopFwdSm80ILi4ELi1ELb0EN4cute5tupleIJNS5_1CILi128EEENS7_ILi64EEENS7_ILi96EEEEEELi96ENS_6half_tEfNS_4arch4Sm80ELb0ELb0ELb0ELb0ELb1ELb0ELb1ELb0EEENS1_21CollectiveEpilogueFwdINS6_IJS8_SA_S9_EEENS6_IJNS7_ILi1EEESI_SI_EEESC_SE_Li128ELb0ELb1ELb0ELb0EEENS1_19SingleTileSchedulerILb0ELb0ELb1ELi128EEEEEEEEEvNT_6ParamsE:
	.zero		1944


//--------------------- .nv.constant0._ZN7cutlass13device_kernelIN5flash19enable_sm80_to_sm89INS1_16FlashAttnFwdSm80INS1_25CollectiveMainloopFwdSm80ILi4ELi1ELb0EN4cute5tupleIJNS5_1CILi128EEENS7_ILi64EEENS7_ILi96EEEEEELi96ENS_6half_tEfNS_4arch4Sm80ELb0ELb0ELb0ELb1ELb1ELb0ELb1ELb0EEENS1_21CollectiveEpilogueFwdINS6_IJS8_SA_S9_EEENS6_IJNS7_ILi1EEESI_SI_EEESC_SE_Li128ELb1ELb1ELb0ELb0EEENS1_19SingleTileSchedulerILb1ELb0ELb1ELi128EEEEEEEEEvNT_6ParamsE --------------------------
	.section	.nv.constant0._ZN7cutlass13device_kernelIN5flash19enable_sm80_to_sm89INS1_16FlashAttnFwdSm80INS1_25CollectiveMainloopFwdSm80ILi4ELi1ELb0EN4cute5tupleIJNS5_1CILi128EEENS7_ILi64EEENS7_ILi96EEEEEELi96ENS_6half_tEfNS_4arch4Sm80ELb0ELb0ELb0ELb1ELb1ELb0ELb1ELb0EEENS1_21CollectiveEpilogueFwdINS6_IJS8_SA_S9_EEENS6_IJNS7_ILi1EEESI_SI_EEESC_SE_Li128ELb1ELb1ELb0ELb0EEENS1_19SingleTileSchedulerILb1ELb0ELb1ELi128EEEEEEEEEvNT_6ParamsE,"a",@progbits
	.sectionflags	@""
	.align	4
.nv.constant0._ZN7cutlass13device_kernelIN5flash19enable_sm80_to_sm89INS1_16FlashAttnFwdSm80INS1_25CollectiveMainloopFwdSm80ILi4ELi1ELb0EN4cute5tupleIJNS5_1CILi128EEENS7_ILi64EEENS7_ILi96EEEEEELi96ENS_6half_tEfNS_4arch4Sm80ELb0ELb0ELb0ELb1ELb1ELb0ELb1ELb0EEENS1_21CollectiveEpilogueFwdINS6_IJS8_SA_S9_EEENS6_IJNS7_ILi1EEESI_SI_EEESC_SE_Li128ELb1ELb1ELb0ELb0EEENS1_19SingleTileSchedulerILb1ELb0ELb1ELi128EEEEEEEEEvNT_6ParamsE:
	.zero		1944


//--------------------- .nv.constant0._ZN7cutlass13device_kernelIN5flash19enable_sm80_to_sm89INS1_16FlashAttnFwdSm80INS1_25CollectiveMainloopFwdSm80ILi4ELi1ELb0EN4cute5tupleIJNS5_1CILi128EEENS7_ILi64EEENS7_ILi96EEEEEELi96ENS_6half_tEfNS_4arch4Sm80ELb0ELb0ELb0ELb1ELb1ELb1ELb1ELb0EEENS1_21CollectiveEpilogueFwdINS6_IJS8_SA_S9_EEENS6_IJNS7_ILi1EEESI_SI_EEESC_SE_Li128ELb1ELb1ELb0ELb0EEENS1_19SingleTileSchedulerILb1ELb0ELb1ELi128EEEEEEEEEvNT_6ParamsE --------------------------
	.section	.nv.constant0._ZN7cutlass13device_kernelIN5flash19enable_sm80_to_sm89INS1_16FlashAttnFwdSm80INS1_25CollectiveMainloopFwdSm80ILi4ELi1ELb0EN4cute5tupleIJNS5_1CILi128EEENS7_ILi64EEENS7_ILi96EEEEEELi96ENS_6half_tEfNS_4arch4Sm80ELb0ELb0ELb0ELb1ELb1ELb1ELb1ELb0EEENS1_21CollectiveEpilogueFwdINS6_IJS8_SA_S9_EEENS6_IJNS7_ILi1EEESI_SI_EEESC_SE_Li128ELb1ELb1ELb0ELb0EEENS1_19SingleTileSchedulerILb1ELb0ELb1ELi128EEEEEEEEEvNT_6ParamsE,"a",@progbits
	.sectionflags	@""
	.align	4
.nv.constant0._ZN7cutlass13device_kernelIN5flash19enable_sm80_to_sm89INS1_16FlashAttnFwdSm80INS1_25CollectiveMainloopFwdSm80ILi4ELi1ELb0EN4cute5tupleIJNS5_1CILi128EEENS7_ILi64EEENS7_ILi96EEEEEELi96ENS_6half_tEfNS_4arch4Sm80ELb0ELb0ELb0ELb1ELb1ELb1ELb1ELb0EEENS1_21CollectiveEpilogueFwdINS6_IJS8_SA_S9_EEENS6_IJNS7_ILi1EEESI_SI_EEESC_SE_Li128ELb1ELb1ELb0ELb0EEENS1_19SingleTileSchedulerILb1ELb0ELb1ELi128EEEEEEEEEvNT_6ParamsE:
	.zero		1944


//--------------------- .nv.constant0._ZN7cutlass13device_kernelIN5flash19enable_sm80_to_sm89INS1_16FlashAttnFwdSm80INS1_25CollectiveMainloopFwdSm80ILi4ELi1ELb0EN4cute5tupleIJNS5_1CILi128EEENS7_ILi48EEENS7_ILi96EEEEEELi96ENS_6half_tEfNS_4arch4Sm80ELb0ELb1ELb0ELb0ELb1ELb0ELb1ELb0EEENS1_21CollectiveEpilogueFwdINS6_IJS8_SA_S9_EEENS6_IJNS7_ILi1EEESI_SI_EEESC_SE_Li128ELb0ELb1ELb0ELb0EEENS1_19SingleTileSchedulerILb0ELb0ELb1ELi128EEEEEEEEEvNT_6ParamsE --------------------------
	.section	.nv.constant0._ZN7cutlass13device_kernelIN5flash19enable_sm80_to_sm89INS1_16FlashAttnFwdSm80INS1_25CollectiveMainloopFwdSm80ILi4ELi1ELb0EN4cute5tupleIJNS5_1CILi128EEENS7_ILi48EEENS7_ILi96EEEEEELi96ENS_6half_tEfNS_4arch4Sm80ELb0ELb1ELb0ELb0ELb1ELb0ELb1ELb0EEENS1_21CollectiveEpilogueFwdINS6_IJS8_SA_S9_EEENS6_IJNS7_ILi1EEESI_SI_EEESC_SE_Li128ELb0ELb1ELb0ELb0EEENS1_19SingleTileSchedulerILb0ELb0ELb1ELi128EEEEEEEEEvNT_6ParamsE,"a",@progbits
	.sectionflags	@""
	.align	4
.nv.constant0._ZN7cutlass13device_kernelIN5flash19enable_sm80_to_sm89INS1_16FlashAttnFwdSm80INS1_25CollectiveMainloopFwdSm80ILi4ELi1ELb0EN4cute5tupleIJNS5_1CILi128EEENS7_ILi48EEENS7_ILi96EEEEEELi96ENS_6half_tEfNS_4arch4Sm80ELb0ELb1ELb0ELb0ELb1ELb0ELb1ELb0EEENS1_21CollectiveEpilogueFwdINS6_IJS8_SA_S9_EEENS6_IJNS7_ILi1EEESI_SI_EEESC_SE_Li128ELb0ELb1ELb0ELb0EEENS1_19SingleTileSchedulerILb0ELb0ELb1ELi128EEEEEEEEEvNT_6ParamsE:
	.zero		1944


//--------------------- .nv.constant0._ZN7cutlass13device_kernelIN5flash19enable_sm80_to_sm89INS1_16FlashAttnFwdSm80INS1_25CollectiveMainloopFwdSm80ILi4ELi1ELb0EN4cute5tupleIJNS5_1CILi128EEENS7_ILi48EEENS7_ILi96EEEEEELi96ENS_6half_tEfNS_4arch4Sm80ELb0ELb1ELb0ELb1ELb1ELb0ELb1ELb0EEENS1_21CollectiveEpilogueFwdINS6_IJS8_SA_S9_EEENS6_IJNS7_ILi1EEESI_SI_EEESC_SE_Li128ELb1ELb1ELb0ELb0EEENS1_19SingleTileSchedulerILb1ELb0ELb1ELi128EEEEEEEEEvNT_6ParamsE --------------------------
	.section	.nv.constant0._ZN7cutlass13device_kernelIN5flash19enable_sm80_to_sm89INS1_16FlashAttnFwdSm80INS1_25CollectiveMainloopFwdSm80ILi4ELi1ELb0EN4cute5tupleIJNS5_1CILi128EEENS7_ILi48EEENS7_ILi96EEEEEELi96ENS_6half_tEfNS_4arch4Sm80ELb0ELb1ELb0ELb1ELb1ELb0ELb1ELb0EEENS1_21CollectiveEpilogueFwdINS6_IJS8_SA_S9_EEENS6_IJNS7_ILi1EEESI_SI_EEESC_SE_Li128ELb1ELb1ELb0ELb0EEENS1_19SingleTileSchedulerILb1ELb0ELb1ELi128EEEEEEEEEvNT_6ParamsE,"a",@progbits
	.sectionflags	@""
	.align	4
.nv.constant0._ZN7cutlass13device_kernelIN5flash19enable_sm80_to_sm89INS1_16FlashAttnFwdSm80INS1_25CollectiveMainloopFwdSm80ILi4ELi1ELb0EN4cute5tupleIJNS5_1CILi128EEENS7_ILi48EEENS7_ILi96EEEEEELi96ENS_6half_tEfNS_4arch4Sm80ELb0ELb1ELb0ELb1ELb1ELb0ELb1ELb0EEENS1_21CollectiveEpilogueFwdINS6_IJS8_SA_S9_EEENS6_IJNS7_ILi1EEESI_SI_EEESC_SE_Li128ELb1ELb1ELb0ELb0EEENS1_19SingleTileSchedulerILb1ELb0ELb1ELi128EEEEEEEEEvNT_6ParamsE:
	.zero		1944


//--------------------- .nv.constant0._ZN7cutlass13device_kernelIN5flash19enable_sm80_to_sm89INS1_16FlashAttnFwdSm80INS1_25CollectiveMainloopFwdSm80ILi4ELi1ELb0EN4cute5tupleIJNS5_1CILi128EEENS7_ILi48EEENS7_ILi96EEEEEELi96ENS_6half_tEfNS_4arch4Sm80ELb0ELb1ELb0ELb1ELb1ELb1ELb1ELb0EEENS1_21CollectiveEpilogueFwdINS6_IJS8_SA_S9_EEENS6_IJNS7_ILi1EEESI_SI_EEESC_SE_Li128ELb1ELb1ELb0ELb0EEENS1_19SingleTileSchedulerILb1ELb0ELb1ELi128EEEEEEEEEvNT_6ParamsE --------------------------
	.section	.nv.constant0._ZN7cutlass13device_kernelIN5flash19enable_sm80_to_sm89INS1_16FlashAttnFwdSm80INS1_25CollectiveMainloopFwdSm80ILi4ELi1ELb0EN4cute5tupleIJNS5_1CILi128EEENS7_ILi48EEENS7_ILi96EEEEEELi96ENS_6half_tEfNS_4arch4Sm80ELb0ELb1ELb0ELb1ELb1ELb1ELb1ELb0EEENS1_21CollectiveEpilogueFwdINS6_IJS8_SA_S9_EEENS6_IJNS7_ILi1EEESI_SI_EEESC_SE_Li128ELb1ELb1ELb0ELb0EEENS1_19SingleTileSchedulerILb1ELb0ELb1ELi128EEEEEEEEEvNT_6ParamsE,"a",@progbits
	.sectionflags	@""
	.align	4
.nv.constant0._ZN7cutlass13device_kernelIN5flash19enable_sm80_to_sm89INS1_16FlashAttnFwdSm80INS1_25CollectiveMainloopFwdSm80ILi4ELi1ELb0EN4cute5tupleIJNS5_1CILi128EEENS7_ILi48EEENS7_ILi96EEEEEELi96ENS_6half_tEfNS_4arch4Sm80ELb0ELb1ELb0ELb1ELb1ELb1ELb1ELb0EEENS1_21CollectiveEpilogueFwdINS6_IJS8_SA_S9_EEENS6_IJNS7_ILi1EEESI_SI_EEESC_SE_Li128ELb1ELb1ELb0ELb0EEENS1_19SingleTileSchedulerILb1ELb0ELb1ELi128EEEEEEEEEvNT_6ParamsE:
	.zero		1944


//--------------------- .nv.constant0._ZN7cutlass13device_kernelIN5flash19enable_sm80_to_sm89INS1_16FlashAttnFwdSm80INS1_25CollectiveMainloopFwdSm80ILi4ELi1ELb0EN4cute5tupleIJNS5_1CILi128EEENS7_ILi64EEENS7_ILi96EEEEEELi96ENS_6half_tEfNS_4arch4Sm80ELb1ELb0ELb0ELb0ELb1ELb0ELb1ELb0EEENS1_21CollectiveEpilogueFwdINS6_IJS8_SA_S9_EEENS6_IJNS7_ILi1EEESI_SI_EEESC_SE_Li128ELb0ELb1ELb0ELb0EEENS1_30DynamicPersistentTileSchedulerILi128ELi128ELb0ELb1ELb0EEEEEEEEEvNT_6ParamsE --------------------------
	.section	.nv.constant0._ZN7cutlass13device_kernelIN5flash19enable_sm80_to_sm89INS1_16FlashAttnFwdSm80INS1_25CollectiveMainloopFwdSm80ILi4ELi1ELb0EN4cute5tupleIJNS5_1CILi128EEENS7_ILi64EEENS7_ILi96EEEEEELi96ENS_6half_tEfNS_4arch4Sm80ELb1ELb0ELb0ELb0ELb1ELb0ELb1ELb0EEENS1_21CollectiveEpilogueFwdINS6_IJS8_SA_S9_EEENS6_IJNS7_ILi1EEESI_SI_EEESC_SE_Li128ELb0ELb1ELb0ELb0EEENS1_30DynamicPersistentTileSchedulerILi128ELi128ELb0ELb1ELb0EEEEEEEEEvNT_6ParamsE,"a",@progbits
	.sectionflags	@""
	.align	4
.nv.constant0._ZN7cutlass13device_kernelIN5flash19enable_sm80_to_sm89INS1_16FlashAttnFwdSm80INS1_25CollectiveMainloopFwdSm80ILi4ELi1ELb0EN4cute5tupleIJNS5_1CILi128EEENS7_ILi64EEENS7_ILi96EEEEEELi96ENS_6half_tEfNS_4arch4Sm80ELb1ELb0ELb0ELb0ELb1ELb0ELb1ELb0EEENS1_21CollectiveEpilogueFwdINS6_IJS8_SA_S9_EEENS6_IJNS7_ILi1EEESI_SI_EEESC_SE_Li128ELb0ELb1ELb0ELb0EEENS1_30DynamicPersistentTileSchedulerILi128ELi128ELb0ELb1ELb0EEEEEEEEEvNT_6ParamsE:
	.zero		1960


//--------------------- .nv.constant0._ZN7cutlass13device_kernelIN5flash19enable_sm80_to_sm89INS1_16FlashAttnFwdSm80INS1_25CollectiveMainloopFwdSm80ILi4ELi1ELb0EN4cute5tupleIJNS5_1CILi128EEENS7_ILi64EEENS7_ILi96EEEEEELi96ENS_6half_tEfNS_4arch4Sm80ELb1ELb0ELb0ELb1ELb1ELb0ELb1ELb0EEENS1_21CollectiveEpilogueFwdINS6_IJS8_SA_S9_EEENS6_IJNS7_ILi1EEESI_SI_EEESC_SE_Li128ELb1ELb1ELb0ELb0EEENS1_19SingleTileSchedulerILb1ELb0ELb1ELi128EEEEEEEEEvNT_6ParamsE --------------------------
	.section	.nv.constant0._ZN7cutlass13device_kernelIN5flash19enable_sm80_to_sm89INS1_16FlashAttnFwdSm80INS1_25CollectiveMainloopFwdSm80ILi4ELi1ELb0EN4cute5tupleIJNS5_1CILi128EEENS7_ILi64EEENS7_ILi96EEEEEELi96ENS_6half_tEfNS_4arch4Sm80ELb1ELb0ELb0ELb1ELb1ELb0ELb1ELb0EEENS1_21CollectiveEpilogueFwdINS6_IJS8_SA_S9_EEENS6_IJNS7_ILi1EEESI_SI_EEESC_SE_Li128ELb1ELb1ELb0ELb0EEENS1_19SingleTileSchedulerILb1ELb0ELb1ELi128EEEEEEEEEvNT_6ParamsE,"a",@progbits
	.sectionflags	@""
	.align	4
.nv.constant0._ZN7cutlass13device_kernelIN5flash19enable_sm80_to_sm89INS1_16FlashAttnFwdSm80INS1_25CollectiveMainloopFwdSm80ILi4ELi1ELb0EN4cute5tupleIJNS5_1CILi128EEENS7_ILi64EEENS7_ILi96EEEEEELi96ENS_6half_tEfNS_4arch4Sm80ELb1ELb0ELb0ELb1ELb1ELb0ELb1ELb0EEENS1_21CollectiveEpilogueFwdINS6_IJS8_SA_S9_EEENS6_IJNS7_ILi1EEESI_SI_EEESC_SE_Li128ELb1ELb1ELb0ELb0EEENS1_19SingleTileSchedulerILb1ELb0ELb1ELi128EEEEEEEEEvNT_6ParamsE:
	.zero		1944


//--------------------- .nv.constant0._ZN7cutlass13device_kernelIN5flash19enable_sm80_to_sm89INS1_16FlashAttnFwdSm80INS1_25CollectiveMainloopFwdSm80ILi4ELi1ELb0EN4cute5tupleIJNS5_1CILi128EEENS7_ILi64EEENS7_ILi96EEEEEELi96ENS_6half_tEfNS_4arch4Sm80ELb1ELb0ELb0ELb1ELb1ELb1ELb1ELb0EEENS1_21CollectiveEpilogueFwdINS6_IJS8_SA_S9_EEENS6_IJNS7_ILi1EEESI_SI_EEESC_SE_Li128ELb1ELb1ELb0ELb0EEENS1_19SingleTileSchedulerILb1ELb0ELb1ELi128EEEEEEEEEvNT_6ParamsE --------------------------
	.section	.nv.constant0._ZN7cutlass13device_kernelIN5flash19enable_sm80_to_sm89INS1_16FlashAttnFwdSm80INS1_25CollectiveMainloopFwdSm80ILi4ELi1ELb0EN4cute5tupleIJNS5_1CILi128EEENS7_ILi64EEENS7_ILi96EEEEEELi96ENS_6half_tEfNS_4arch4Sm80ELb1ELb0ELb0ELb1ELb1ELb1ELb1ELb0EEENS1_21CollectiveEpilogueFwdINS6_IJS8_SA_S9_EEENS6_IJNS7_ILi1EEESI_SI_EEESC_SE_Li128ELb1ELb1ELb0ELb0EEENS1_19SingleTileSchedulerILb1ELb0ELb1ELi128EEEEEEEEEvNT_6ParamsE,"a",@progbits
	.sectionflags	@""
	.align	4
.nv.constant0._ZN7cutlass13device_kernelIN5flash19enable_sm80_to_sm89INS1_16FlashAttnFwdSm80INS1_25CollectiveMainloopFwdSm80ILi4ELi1ELb0EN4cute5tupleIJNS5_1CILi128EEENS7_ILi64EEENS7_ILi96EEEEEELi96ENS_6half_tEfNS_4arch4Sm80ELb1ELb0ELb0ELb1ELb1ELb1ELb1ELb0EEENS1_21CollectiveEpilogueFwdINS6_IJS8_SA_S9_EEENS6_IJNS7_ILi1EEESI_SI_EEESC_SE_Li128ELb1ELb1ELb0ELb0EEENS1_19SingleTileSchedulerILb1ELb0ELb1ELi128EEEEEEEEEvNT_6ParamsE:
	.zero		1944


//--------------------- SYMBOLS --------------------------

	.type		.nv.reservedSmem.offset0,@object
	.size		.nv.reservedSmem.offset0,0x4
